	.target	sm_90a

	.elftype	@"ET_EXEC"


//--------------------- .note.nv.tkinfo           --------------------------
	.section	.note.nv.tkinfo,"",@"SHT_NOTE"
	.sectionflags	@"SHF_NOTE_NV_TKINFO"
	.tkinfo
        /*0018*/ 	.word	0x00000002
        /*0030*/ 	.string	""
        /*0030*/ 	.string	"ptxas"
        /*0030*/ 	.string	"Cuda compilation tools, release 13.0, V13.0.88"
        /*0030*/ 	.string	"Build cuda_13.0.r13.0/compiler.36424714_0"
        /*0030*/ 	.string	"-arch sm_90a -m 64 "



//--------------------- .note.nv.cuinfo           --------------------------
	.section	.note.nv.cuinfo,"",@"SHT_NOTE"
	.sectionflags	@"SHF_NOTE_NV_CUINFO"
        /*0018*/ 	.short	0x0002
        /*001a*/ 	.short	0x005a
        /*001c*/ 	.short	0x0082
	.zero		2


//--------------------- .nv.info                  --------------------------
	.section	.nv.info,"",@"SHT_CUDA_INFO"
	.align	4


	//----- nvinfo : EIATTR_REGCOUNT
	.align		4
        /*0000*/ 	.byte	0x04, 0x2f
        /*0002*/ 	.short	(.L_12 - .L_11)
	.align		4
.L_11:
        /*0004*/ 	.word	index@(_ZN7cutlass13device_kernelINS_4gemm6kernel13GemmUniversalIN4cute5tupleIJiiiiEEENS1_10collective13CollectiveMmaINS1_37MainloopSm90TmaGmmaWarpSpecializedFP8ILi11ENS5_IJNS4_1CILi1EEESB_SB_EEENS1_35KernelTmaWarpSpecializedCooperativeEEENS5_IJNSA_ILi128EEENSA_ILi32EEESF_EEENS_12float_e4m3_tENS5_IJlSB_lEEESI_SJ_NS4_8TiledMMAINS4_8MMA_AtomIJNS4_4SM904GMMA30MMA_64x32x32_F32E4M3E4M3_SS_TNILNSN_7ScaleInE1ELSP_1EEEEEENS4_6LayoutINS5_IJNSA_ILi2EEESB_SB_EEENS5_IJSB_NSA_ILi0EEESV_EEEEENS5_IJNS4_10UnderscoreESY_SY_EEEEENS4_13SM90_TMA_LOADENS4_14ComposedLayoutINS4_7SwizzleILi3ELi4ELi3EEENS4_18smem_ptr_flag_bitsILi8EEENSS_INS5_IJNSA_ILi8EEESF_EEENS5_IJSF_SB_EEEEEEEvNS4_8identityES11_S1B_vS1C_EENS_8epilogue10collective6detail29Sm90TmaWarpSpecializedAdapterINS1F_15DefaultEpilogueISI_SJ_SJ_NS1E_6thread17LinearCombinationISI_Li1EffLNS1J_9ScaleType4KindE0ELNS_15FloatRoundStyleE2ESI_EENS1_15EpilogueDefaultEEEEEvvEEEEvNT_6ParamsE)
        /*0008*/ 	.word	0x000000a8


	//----- nvinfo : EIATTR_FRAME_SIZE
	.align		4
.L_12:
        /*000c*/ 	.byte	0x04, 0x11
        /*000e*/ 	.short	(.L_14 - .L_13)
	.align		4
.L_13:
        /*0010*/ 	.word	index@(_ZN7cutlass13device_kernelINS_4gemm6kernel13GemmUniversalIN4cute5tupleIJiiiiEEENS1_10collective13CollectiveMmaINS1_37MainloopSm90TmaGmmaWarpSpecializedFP8ILi11ENS5_IJNS4_1CILi1EEESB_SB_EEENS1_35KernelTmaWarpSpecializedCooperativeEEENS5_IJNSA_ILi128EEENSA_ILi32EEESF_EEENS_12float_e4m3_tENS5_IJlSB_lEEESI_SJ_NS4_8TiledMMAINS4_8MMA_AtomIJNS4_4SM904GMMA30MMA_64x32x32_F32E4M3E4M3_SS_TNILNSN_7ScaleInE1ELSP_1EEEEEENS4_6LayoutINS5_IJNSA_ILi2EEESB_SB_EEENS5_IJSB_NSA_ILi0EEESV_EEEEENS5_IJNS4_10UnderscoreESY_SY_EEEEENS4_13SM90_TMA_LOADENS4_14ComposedLayoutINS4_7SwizzleILi3ELi4ELi3EEENS4_18smem_ptr_flag_bitsILi8EEENSS_INS5_IJNSA_ILi8EEESF_EEENS5_IJSF_SB_EEEEEEEvNS4_8identityES11_S1B_vS1C_EENS_8epilogue10collective6detail29Sm90TmaWarpSpecializedAdapterINS1F_15DefaultEpilogueISI_SJ_SJ_NS1E_6thread17LinearCombinationISI_Li1EffLNS1J_9ScaleType4KindE0ELNS_15FloatRoundStyleE2ESI_EENS1_15EpilogueDefaultEEEEEvvEEEEvNT_6ParamsE)
        /*0014*/ 	.word	0x00000000


	//----- nvinfo : EIATTR_MIN_STACK_SIZE
	.align		4
.L_14:
        /*0018*/ 	.byte	0x04, 0x12
        /*001a*/ 	.short	(.L_16 - .L_15)
	.align		4
.L_15:
        /*001c*/ 	.word	index@(_ZN7cutlass13device_kernelINS_4gemm6kernel13GemmUniversalIN4cute5tupleIJiiiiEEENS1_10collective13CollectiveMmaINS1_37MainloopSm90TmaGmmaWarpSpecializedFP8ILi11ENS5_IJNS4_1CILi1EEESB_SB_EEENS1_35KernelTmaWarpSpecializedCooperativeEEENS5_IJNSA_ILi128EEENSA_ILi32EEESF_EEENS_12float_e4m3_tENS5_IJlSB_lEEESI_SJ_NS4_8TiledMMAINS4_8MMA_AtomIJNS4_4SM904GMMA30MMA_64x32x32_F32E4M3E4M3_SS_TNILNSN_7ScaleInE1ELSP_1EEEEEENS4_6LayoutINS5_IJNSA_ILi2EEESB_SB_EEENS5_IJSB_NSA_ILi0EEESV_EEEEENS5_IJNS4_10UnderscoreESY_SY_EEEEENS4_13SM90_TMA_LOADENS4_14ComposedLayoutINS4_7SwizzleILi3ELi4ELi3EEENS4_18smem_ptr_flag_bitsILi8EEENSS_INS5_IJNSA_ILi8EEESF_EEENS5_IJSF_SB_EEEEEEEvNS4_8identityES11_S1B_vS1C_EENS_8epilogue10collective6detail29Sm90TmaWarpSpecializedAdapterINS1F_15DefaultEpilogueISI_SJ_SJ_NS1E_6thread17LinearCombinationISI_Li1EffLNS1J_9ScaleType4KindE0ELNS_15FloatRoundStyleE2ESI_EENS1_15EpilogueDefaultEEEEEvvEEEEvNT_6ParamsE)
        /*0020*/ 	.word	0x00000000
.L_16:


//--------------------- .nv.compat                --------------------------
	.section	.nv.compat,"",@"SHT_CUDA_COMPAT_INFO"
	.align	4
        /*0000*/ 	.byte	0x02, 0x09, 0x01, 0x00, 0x02, 0x02, 0x04, 0x00, 0x02, 0x05, 0x05, 0x00, 0x03, 0x07, 0x01, 0x01
        /*0010*/ 	.byte	0x02, 0x03, 0x01, 0x00, 0x02, 0x06, 0x01, 0x00, 0x04, 0x0b, 0x08, 0x00, 0x00, 0x00, 0x00, 0x00
        /*0020*/ 	.byte	0x00, 0x00, 0x00, 0x00


//--------------------- .nv.info._ZN7cutlass13device_kernelINS_4gemm6kernel13GemmUniversalIN4cute5tupleIJiiiiEEENS1_10collective13CollectiveMmaINS1_37MainloopSm90TmaGmmaWarpSpecializedFP8ILi11ENS5_IJNS4_1CILi1EEESB_SB_EEENS1_35KernelTmaWarpSpecializedCooperativeEEENS5_IJNSA_ILi128EEENSA_ILi32EEESF_EEENS_12float_e4m3_tENS5_IJlSB_lEEESI_SJ_NS4_8TiledMMAINS4_8MMA_AtomIJNS4_4SM904GMMA30MMA_64x32x32_F32E4M3E4M3_SS_TNILNSN_7ScaleInE1ELSP_1EEEEEENS4_6LayoutINS5_IJNSA_ILi2EEESB_SB_EEENS5_IJSB_NSA_ILi0EEESV_EEEEENS5_IJNS4_10UnderscoreESY_SY_EEEEENS4_13SM90_TMA_LOADENS4_14ComposedLayoutINS4_7SwizzleILi3ELi4ELi3EEENS4_18smem_ptr_flag_bitsILi8EEENSS_INS5_IJNSA_ILi8EEESF_EEENS5_IJSF_SB_EEEEEEEvNS4_8identityES11_S1B_vS1C_EENS_8epilogue10collective6detail29Sm90TmaWarpSpecializedAdapterINS1F_15DefaultEpilogueISI_SJ_SJ_NS1E_6thread17LinearCombinationISI_Li1EffLNS1J_9ScaleType4KindE0ELNS_15FloatRoundStyleE2ESI_EENS1_15EpilogueDefaultEEEEEvvEEEEvNT_6ParamsE --------------------------
	.section	.nv.info._ZN7cutlass13device_kernelINS_4gemm6kernel13GemmUniversalIN4cute5tupleIJiiiiEEENS1_10collective13CollectiveMmaINS1_37MainloopSm90TmaGmmaWarpSpecializedFP8ILi11ENS5_IJNS4_1CILi1EEESB_SB_EEENS1_35KernelTmaWarpSpecializedCooperativeEEENS5_IJNSA_ILi128EEENSA_ILi32EEESF_EEENS_12float_e4m3_tENS5_IJlSB_lEEESI_SJ_NS4_8TiledMMAINS4_8MMA_AtomIJNS4_4SM904GMMA30MMA_64x32x32_F32E4M3E4M3_SS_TNILNSN_7ScaleInE1ELSP_1EEEEEENS4_6LayoutINS5_IJNSA_ILi2EEESB_SB_EEENS5_IJSB_NSA_ILi0EEESV_EEEEENS5_IJNS4_10UnderscoreESY_SY_EEEEENS4_13SM90_TMA_LOADENS4_14ComposedLayoutINS4_7SwizzleILi3ELi4ELi3EEENS4_18smem_ptr_flag_bitsILi8EEENSS_INS5_IJNSA_ILi8EEESF_EEENS5_IJSF_SB_EEEEEEEvNS4_8identityES11_S1B_vS1C_EENS_8epilogue10collective6detail29Sm90TmaWarpSpecializedAdapterINS1F_15DefaultEpilogueISI_SJ_SJ_NS1E_6thread17LinearCombinationISI_Li1EffLNS1J_9ScaleType4KindE0ELNS_15FloatRoundStyleE2ESI_EENS1_15EpilogueDefaultEEEEEvvEEEEvNT_6ParamsE,"",@"SHT_CUDA_INFO"
	.sectionflags	@""
	.align	4


	//----- nvinfo : EIATTR_CUDA_API_VERSION
	.align		4
        /*0000*/ 	.byte	0x04, 0x37
        /*0002*/ 	.short	(.L_18 - .L_17)
.L_17:
        /*0004*/ 	.word	0x00000082


	//----- nvinfo : EIATTR_KPARAM_INFO
	.align		4
.L_18:
        /*0008*/ 	.byte	0x04, 0x17
        /*000a*/ 	.short	(.L_20 - .L_19)
.L_19:
        /*000c*/ 	.word	0x00000000
        /*0010*/ 	.short	0x0000
        /*0012*/ 	.short	0x0070
        /*0014*/ 	.byte	0x00, 0xf0, 0x01, 0x10


	//----- nvinfo : EIATTR_SPARSE_MMA_MASK
	.align		4
.L_20:
        /*0018*/ 	.byte	0x03, 0x50
        /*001a*/ 	.short	0x0000


	//----- nvinfo : EIATTR_MAXREG_COUNT
	.align		4
        /*001c*/ 	.byte	0x03, 0x1b
        /*001e*/ 	.short	0x00a8


	//----- nvinfo : EIATTR_NUM_BARRIERS
	.align		4
        /*0020*/ 	.byte	0x02, 0x4c
        /*0022*/ 	.byte	0x01
	.zero		1


	//----- nvinfo : EIATTR_MERCURY_ISA_VERSION
	.align		4
        /*0024*/ 	.byte	0x03, 0x5f
        /*0026*/ 	.short	0x0101


	//----- nvinfo : EIATTR_INT_WARP_WIDE_INSTR_OFFSETS
	.align		4
        /*0028*/ 	.byte	0x04, 0x31
        /*002a*/ 	.short	(.L_22 - .L_21)


	//   ....[0]....
.L_21:
        /*002c*/ 	.word	0x000004d0


	//   ....[1]....
        /*0030*/ 	.word	0x000004e0


	//   ....[2]....
        /*0034*/ 	.word	0x000005e0


	//----- nvinfo : EIATTR_COOP_GROUP_MASK_REGIDS
	.align		4
.L_22:
        /*0038*/ 	.byte	0x04, 0x29
        /*003a*/ 	.short	(.L_24 - .L_23)


	//   ....[0]....
.L_23:
        /*003c*/ 	.word	0xffffffff


	//   ....[1]....
        /*0040*/ 	.word	0xffffffff


	//   ....[2]....
        /*0044*/ 	.word	0xffffffff


	//   ....[3]....
        /*0048*/ 	.word	0xffffffff


	//   ....[4]....
        /*004c*/ 	.word	0xffffffff


	//----- nvinfo : EIATTR_COOP_GROUP_INSTR_OFFSETS
	.align		4
.L_24:
        /*0050*/ 	.byte	0x04, 0x28
        /*0052*/ 	.short	(.L_26 - .L_25)


	//   ....[0]....
.L_25:
        /*0054*/ 	.word	0x00000060


	//   ....[1]....
        /*0058*/ 	.word	0x00000070


	//   ....[2]....
        /*005c*/ 	.word	0x00000130


	//   ....[3]....
        /*0060*/ 	.word	0x000003d0


	//   ....[4]....
        /*0064*/ 	.word	0x00001110


	//----- nvinfo : EIATTR_REG_RECONFIG
	.align		4
.L_26:
        /*0068*/ 	.byte	0x01, 0x54
	.zero		2


	//----- nvinfo : EIATTR_MBARRIER_INSTR_OFFSETS
	.align		4
        /*006c*/ 	.byte	0x04, 0x39
        /*006e*/ 	.short	(.L_28 - .L_27)


	//   ....[0]....
.L_27:
        /*0070*/ 	.word	0x00000250
        /*0074*/ 	.word	0x000000ff
        /*0078*/ 	.word	0x00000000
        /*007c*/ 	.short	0x0100
        /*007e*/ 	.byte	0x08
	.zero		1


	//   ....[1]....
        /*0080*/ 	.word	0x00000260
        /*0084*/ 	.word	0x000000ff
        /*0088*/ 	.word	0x00000058
        /*008c*/ 	.short	0x0100
        /*008e*/ 	.byte	0x08
	.zero		1


	//   ....[2]....
        /*0090*/ 	.word	0x00000270
        /*0094*/ 	.word	0x000000ff
        /*0098*/ 	.word	0x00000008
        /*009c*/ 	.short	0x0100
        /*009e*/ 	.byte	0x08
	.zero		1


	//   ....[3]....
        /*00a0*/ 	.word	0x00000280
        /*00a4*/ 	.word	0x000000ff
        /*00a8*/ 	.word	0x00000060
        /*00ac*/ 	.short	0x0100
        /*00ae*/ 	.byte	0x08
	.zero		1


	//   ....[4]....
        /*00b0*/ 	.word	0x00000290
        /*00b4*/ 	.word	0x000000ff
        /*00b8*/ 	.word	0x00000010
        /*00bc*/ 	.short	0x0100
        /*00be*/ 	.byte	0x08
	.zero		1


	//   ....[5]....
        /*00c0*/ 	.word	0x000002a0
        /*00c4*/ 	.word	0x000000ff
        /*00c8*/ 	.word	0x00000068
        /*00cc*/ 	.short	0x0100
        /*00ce*/ 	.byte	0x08
	.zero		1


	//   ....[6]....
        /*00d0*/ 	.word	0x000002b0
        /*00d4*/ 	.word	0x000000ff
        /*00d8*/ 	.word	0x00000018
        /*00dc*/ 	.short	0x0100
        /*00de*/ 	.byte	0x08
	.zero		1


	//   ....[7]....
        /*00e0*/ 	.word	0x000002c0
        /*00e4*/ 	.word	0x000000ff
        /*00e8*/ 	.word	0x00000070
        /*00ec*/ 	.short	0x0100
        /*00ee*/ 	.byte	0x08
	.zero		1


	//   ....[8]....
        /*00f0*/ 	.word	0x000002d0
        /*00f4*/ 	.word	0x000000ff
        /*00f8*/ 	.word	0x00000020
        /*00fc*/ 	.short	0x0100
        /*00fe*/ 	.byte	0x08
	.zero		1


	//   ....[9]....
        /*0100*/ 	.word	0x000002e0
        /*0104*/ 	.word	0x000000ff
        /*0108*/ 	.word	0x00000078
        /*010c*/ 	.short	0x0100
        /*010e*/ 	.byte	0x08
	.zero		1


	//   ....[10]....
        /*0110*/ 	.word	0x000002f0
        /*0114*/ 	.word	0x000000ff
        /*0118*/ 	.word	0x00000028
        /*011c*/ 	.short	0x0100
        /*011e*/ 	.byte	0x08
	.zero		1


	//   ....[11]....
        /*0120*/ 	.word	0x00000300
        /*0124*/ 	.word	0x000000ff
        /*0128*/ 	.word	0x00000080
        /*012c*/ 	.short	0x0100
        /*012e*/ 	.byte	0x08
	.zero		1


	//   ....[12]....
        /*0130*/ 	.word	0x00000310
        /*0134*/ 	.word	0x000000ff
        /*0138*/ 	.word	0x00000030
        /*013c*/ 	.short	0x0100
        /*013e*/ 	.byte	0x08
	.zero		1


	//   ....[13]....
        /*0140*/ 	.word	0x00000320
        /*0144*/ 	.word	0x000000ff
        /*0148*/ 	.word	0x00000088
        /*014c*/ 	.short	0x0100
        /*014e*/ 	.byte	0x08
	.zero		1


	//   ....[14]....
        /*0150*/ 	.word	0x00000330
        /*0154*/ 	.word	0x000000ff
        /*0158*/ 	.word	0x00000038
        /*015c*/ 	.short	0x0100
        /*015e*/ 	.byte	0x08
	.zero		1


	//   ....[15]....
        /*0160*/ 	.word	0x00000340
        /*0164*/ 	.word	0x000000ff
        /*0168*/ 	.word	0x00000090
        /*016c*/ 	.short	0x0100
        /*016e*/ 	.byte	0x08
	.zero		1


	//   ....[16]....
        /*0170*/ 	.word	0x00000350
        /*0174*/ 	.word	0x000000ff
        /*0178*/ 	.word	0x00000040
        /*017c*/ 	.short	0x0100
        /*017e*/ 	.byte	0x08
	.zero		1


	//   ....[17]....
        /*0180*/ 	.word	0x00000360
        /*0184*/ 	.word	0x000000ff
        /*0188*/ 	.word	0x00000098
        /*018c*/ 	.short	0x0100
        /*018e*/ 	.byte	0x08
	.zero		1


	//   ....[18]....
        /*0190*/ 	.word	0x00000370
        /*0194*/ 	.word	0x000000ff
        /*0198*/ 	.word	0x00000048
        /*019c*/ 	.short	0x0100
        /*019e*/ 	.byte	0x08
	.zero		1


	//   ....[19]....
        /*01a0*/ 	.word	0x00000380
        /*01a4*/ 	.word	0x000000ff
        /*01a8*/ 	.word	0x000000a0
        /*01ac*/ 	.short	0x0100
        /*01ae*/ 	.byte	0x08
	.zero		1


	//   ....[20]....
        /*01b0*/ 	.word	0x00000390
        /*01b4*/ 	.word	0x000000ff
        /*01b8*/ 	.word	0x00000050
        /*01bc*/ 	.short	0x0100
        /*01be*/ 	.byte	0x08
	.zero		1


	//   ....[21]....
        /*01c0*/ 	.word	0x000003a0
        /*01c4*/ 	.word	0x000000ff
        /*01c8*/ 	.word	0x000000a8
        /*01cc*/ 	.short	0x0100
        /*01ce*/ 	.byte	0x08
	.zero		1


	//   ....[22]....
        /*01d0*/ 	.word	0x00000650
        /*01d4*/ 	.word	0x000000ff
        /*01d8*/ 	.word	0x000000c0
        /*01dc*/ 	.short	0x0100
        /*01de*/ 	.byte	0x06
	.zero		1


	//   ....[23]....
        /*01e0*/ 	.word	0x000006c0
        /*01e4*/ 	.word	0x000000ff
        /*01e8*/ 	.word	0x000000c8
        /*01ec*/ 	.short	0x0100
        /*01ee*/ 	.byte	0x06
	.zero		1


	//   ....[24]....
        /*01f0*/ 	.word	0x00001360
        /*01f4*/ 	.word	0x000000ff
        /*01f8*/ 	.word	0x00000000
        /*01fc*/ 	.short	0x010a
        /*01fe*/ 	.byte	0x06
	.zero		1


	//   ....[25]....
        /*0200*/ 	.word	0x000013a0
        /*0204*/ 	.word	0x000000ff
        /*0208*/ 	.word	0x00000000
        /*020c*/ 	.short	0x010a
        /*020e*/ 	.byte	0x06
	.zero		1


	//   ....[26]....
        /*0210*/ 	.word	0x00001910
        /*0214*/ 	.word	0x000000ff
        /*0218*/ 	.word	0x00000000
        /*021c*/ 	.short	0x010a
        /*021e*/ 	.byte	0x0c
	.zero		1


	//   ....[27]....
        /*0220*/ 	.word	0x00001950
        /*0224*/ 	.word	0x000000ff
        /*0228*/ 	.word	0x00000000
        /*022c*/ 	.short	0x010a
        /*022e*/ 	.byte	0x0c
	.zero		1


	//   ....[28]....
        /*0230*/ 	.word	0x00001d30
        /*0234*/ 	.word	0x000000ff
        /*0238*/ 	.word	0x00000000
        /*023c*/ 	.short	0x0101
        /*023e*/ 	.byte	0x08
	.zero		1


	//   ....[29]....
        /*0240*/ 	.word	0x00002080
        /*0244*/ 	.word	0x000000ff
        /*0248*/ 	.word	0x00000000
        /*024c*/ 	.short	0x0101
        /*024e*/ 	.byte	0x08
	.zero		1


	//   ....[30]....
        /*0250*/ 	.word	0x00004760
        /*0254*/ 	.word	0x00000012
        /*0258*/ 	.word	0x00000058
        /*025c*/ 	.short	0x010a
        /*025e*/ 	.byte	0x3f
	.zero		1


	//   ....[31]....
        /*0260*/ 	.word	0x00004af0
        /*0264*/ 	.word	0x00000004
        /*0268*/ 	.word	0x000000c8
        /*026c*/ 	.short	0x0101
        /*026e*/ 	.byte	0x3f
	.zero		1


	//   ....[32]....
        /*0270*/ 	.word	0x00005220
        /*0274*/ 	.word	0x00000007
        /*0278*/ 	.word	0x00000000
        /*027c*/ 	.short	0x010a
        /*027e*/ 	.byte	0x3f
	.zero		1


	//   ....[33]....
        /*0280*/ 	.word	0x000052a0
        /*0284*/ 	.word	0x00000009
        /*0288*/ 	.word	0x00000000
        /*028c*/ 	.short	0x010a
        /*028e*/ 	.byte	0x3f
	.zero		1


	//   ....[34]....
        /*0290*/ 	.word	0x00005330
        /*0294*/ 	.word	0x00000006
        /*0298*/ 	.word	0x00000000
        /*029c*/ 	.short	0x010a
        /*029e*/ 	.byte	0x3f
	.zero		1


	//   ....[35]....
        /*02a0*/ 	.word	0x000053c0
        /*02a4*/ 	.word	0x00000009
        /*02a8*/ 	.word	0x00000000
        /*02ac*/ 	.short	0x010a
        /*02ae*/ 	.byte	0x3f
	.zero		1


	//   ....[36]....
        /*02b0*/ 	.word	0x00005450
        /*02b4*/ 	.word	0x00000006
        /*02b8*/ 	.word	0x00000000
        /*02bc*/ 	.short	0x010a
        /*02be*/ 	.byte	0x3f
	.zero		1


	//   ....[37]....
        /*02c0*/ 	.word	0x000054e0
        /*02c4*/ 	.word	0x00000009
        /*02c8*/ 	.word	0x00000000
        /*02cc*/ 	.short	0x010a
        /*02ce*/ 	.byte	0x3f
	.zero		1


	//   ....[38]....
        /*02d0*/ 	.word	0x00005570
        /*02d4*/ 	.word	0x00000006
        /*02d8*/ 	.word	0x00000000
        /*02dc*/ 	.short	0x010a
        /*02de*/ 	.byte	0x3f
	.zero		1


	//   ....[39]....
        /*02e0*/ 	.word	0x00005600
        /*02e4*/ 	.word	0x00000009
        /*02e8*/ 	.word	0x00000000
        /*02ec*/ 	.short	0x010a
        /*02ee*/ 	.byte	0x3f
	.zero		1


	//   ....[40]....
        /*02f0*/ 	.word	0x00005690
        /*02f4*/ 	.word	0x00000006
        /*02f8*/ 	.word	0x00000000
        /*02fc*/ 	.short	0x010a
        /*02fe*/ 	.byte	0x3f
	.zero		1


	//   ....[41]....
        /*0300*/ 	.word	0x00005720
        /*0304*/ 	.word	0x00000009
        /*0308*/ 	.word	0x00000000
        /*030c*/ 	.short	0x010a
        /*030e*/ 	.byte	0x3f
	.zero		1


	//   ....[42]....
        /*0310*/ 	.word	0x000057b0
        /*0314*/ 	.word	0x00000003
        /*0318*/ 	.word	0x00000000
        /*031c*/ 	.short	0x010a
        /*031e*/ 	.byte	0x3f
	.zero		1


	//   ....[43]....
        /*0320*/ 	.word	0x00005820
        /*0324*/ 	.word	0x00000003
        /*0328*/ 	.word	0x00000000
        /*032c*/ 	.short	0x010a
        /*032e*/ 	.byte	0x3f
	.zero		1


	//   ....[44]....
        /*0330*/ 	.word	0x00005880
        /*0334*/ 	.word	0x00000004
        /*0338*/ 	.word	0x00000000
        /*033c*/ 	.short	0x010a
        /*033e*/ 	.byte	0x3f
	.zero		1


	//   ....[45]....
        /*0340*/ 	.word	0x00005950
        /*0344*/ 	.word	0x00000012
        /*0348*/ 	.word	0x00000058
        /*034c*/ 	.short	0x010a
        /*034e*/ 	.byte	0x3f
	.zero		1


	//   ....[46]....
        /*0350*/ 	.word	0x00005a30
        /*0354*/ 	.word	0x00000007
        /*0358*/ 	.word	0x00000000
        /*035c*/ 	.short	0x010a
        /*035e*/ 	.byte	0x3f
	.zero		1


	//   ....[47]....
        /*0360*/ 	.word	0x00005a80
        /*0364*/ 	.word	0x00000009
        /*0368*/ 	.word	0x00000000
        /*036c*/ 	.short	0x010a
        /*036e*/ 	.byte	0x3f
	.zero		1


	//   ....[48]....
        /*0370*/ 	.word	0x00005ad0
        /*0374*/ 	.word	0x00000006
        /*0378*/ 	.word	0x00000000
        /*037c*/ 	.short	0x010a
        /*037e*/ 	.byte	0x3f
	.zero		1


	//   ....[49]....
        /*0380*/ 	.word	0x00005b20
        /*0384*/ 	.word	0x00000009
        /*0388*/ 	.word	0x00000000
        /*038c*/ 	.short	0x010a
        /*038e*/ 	.byte	0x3f
	.zero		1


	//   ....[50]....
        /*0390*/ 	.word	0x00005b70
        /*0394*/ 	.word	0x00000006
        /*0398*/ 	.word	0x00000000
        /*039c*/ 	.short	0x010a
        /*039e*/ 	.byte	0x3f
	.zero		1


	//   ....[51]....
        /*03a0*/ 	.word	0x00005bc0
        /*03a4*/ 	.word	0x00000009
        /*03a8*/ 	.word	0x00000000
        /*03ac*/ 	.short	0x010a
        /*03ae*/ 	.byte	0x3f
	.zero		1


	//   ....[52]....
        /*03b0*/ 	.word	0x00005c10
        /*03b4*/ 	.word	0x00000006
        /*03b8*/ 	.word	0x00000000
        /*03bc*/ 	.short	0x010a
        /*03be*/ 	.byte	0x3f
	.zero		1


	//   ....[53]....
        /*03c0*/ 	.word	0x00005c60
        /*03c4*/ 	.word	0x00000009
        /*03c8*/ 	.word	0x00000000
        /*03cc*/ 	.short	0x010a
        /*03ce*/ 	.byte	0x3f
	.zero		1


	//   ....[54]....
        /*03d0*/ 	.word	0x00005cb0
        /*03d4*/ 	.word	0x00000006
        /*03d8*/ 	.word	0x00000000
        /*03dc*/ 	.short	0x010a
        /*03de*/ 	.byte	0x3f
	.zero		1


	//   ....[55]....
        /*03e0*/ 	.word	0x00005d00
        /*03e4*/ 	.word	0x00000009
        /*03e8*/ 	.word	0x00000000
        /*03ec*/ 	.short	0x010a
        /*03ee*/ 	.byte	0x3f
	.zero		1


	//----- nvinfo : EIATTR_NUM_MBARRIERS
	.align		4
.L_28:
        /*03f0*/ 	.byte	0x03, 0x38
        /*03f2*/ 	.short	0x0018


	//----- nvinfo : EIATTR_EXIT_INSTR_OFFSETS
	.align		4
        /*03f4*/ 	.byte	0x04, 0x1c
        /*03f6*/ 	.short	(.L_30 - .L_29)


	//   ....[0]....
.L_29:
        /*03f8*/ 	.word	0x00000710


	//   ....[1]....
        /*03fc*/ 	.word	0x00000fe0


	//   ....[2]....
        /*0400*/ 	.word	0x00003dc0


	//   ....[3]....
        /*0404*/ 	.word	0x00004400


	//   ....[4]....
        /*0408*/ 	.word	0x00005800


	//----- nvinfo : EIATTR_MAX_THREADS
	.align		4
.L_30:
        /*040c*/ 	.byte	0x04, 0x05
        /*040e*/ 	.short	(.L_32 - .L_31)
.L_31:
        /*0410*/ 	.word	0x00000180
        /*0414*/ 	.word	0x00000001
        /*0418*/ 	.word	0x00000001


	//----- nvinfo : EIATTR_CRS_STACK_SIZE
	.align		4
.L_32:
        /*041c*/ 	.byte	0x04, 0x1e
        /*041e*/ 	.short	(.L_34 - .L_33)
.L_33:
        /*0420*/ 	.word	0x00000000


	//----- nvinfo : EIATTR_CBANK_PARAM_SIZE
	.align		4
.L_34:
        /*0424*/ 	.byte	0x03, 0x19
        /*0426*/ 	.short	0x0470


	//----- nvinfo : EIATTR_PARAM_CBANK
	.align		4
        /*0428*/ 	.byte	0x04, 0x0a
        /*042a*/ 	.short	(.L_36 - .L_35)
	.align		4
.L_35:
        /*042c*/ 	.word	index@(.nv.constant0._ZN7cutlass13device_kernelINS_4gemm6kernel13GemmUniversalIN4cute5tupleIJiiiiEEENS1_10collective13CollectiveMmaINS1_37MainloopSm90TmaGmmaWarpSpecializedFP8ILi11ENS5_IJNS4_1CILi1EEESB_SB_EEENS1_35KernelTmaWarpSpecializedCooperativeEEENS5_IJNSA_ILi128EEENSA_ILi32EEESF_EEENS_12float_e4m3_tENS5_IJlSB_lEEESI_SJ_NS4_8TiledMMAINS4_8MMA_AtomIJNS4_4SM904GMMA30MMA_64x32x32_F32E4M3E4M3_SS_TNILNSN_7ScaleInE1ELSP_1EEEEEENS4_6LayoutINS5_IJNSA_ILi2EEESB_SB_EEENS5_IJSB_NSA_ILi0EEESV_EEEEENS5_IJNS4_10UnderscoreESY_SY_EEEEENS4_13SM90_TMA_LOADENS4_14ComposedLayoutINS4_7SwizzleILi3ELi4ELi3EEENS4_18smem_ptr_flag_bitsILi8EEENSS_INS5_IJNSA_ILi8EEESF_EEENS5_IJSF_SB_EEEEEEEvNS4_8identityES11_S1B_vS1C_EENS_8epilogue10collective6detail29Sm90TmaWarpSpecializedAdapterINS1F_15DefaultEpilogueISI_SJ_SJ_NS1E_6thread17LinearCombinationISI_Li1EffLNS1J_9ScaleType4KindE0ELNS_15FloatRoundStyleE2ESI_EENS1_15EpilogueDefaultEEEEEvvEEEEvNT_6ParamsE)
        /*0430*/ 	.short	0x0210
        /*0432*/ 	.short	0x0470


	//----- nvinfo : EIATTR_SW_WAR
	.align		4
.L_36:
        /*0434*/ 	.byte	0x04, 0x36
        /*0436*/ 	.short	(.L_38 - .L_37)
.L_37:
        /*0438*/ 	.word	0x00000008
.L_38:


//--------------------- .nv.callgraph             --------------------------
	.section	.nv.callgraph,"",@"SHT_CUDA_CALLGRAPH"
	.align	4
	.sectionentsize	8
	.align		4
        /*0000*/ 	.word	0x00000000
	.align		4
        /*0004*/ 	.word	0xffffffff
	.align		4
        /*0008*/ 	.word	0x00000000
	.align		4
        /*000c*/ 	.word	0xfffffffe
	.align		4
        /*0010*/ 	.word	0x00000000
	.align		4
        /*0014*/ 	.word	0xfffffffd
	.align		4
        /*0018*/ 	.word	0x00000000
	.align		4
        /*001c*/ 	.word	0xfffffffc


//--------------------- .nv.constant4             --------------------------
	.section	.nv.constant4,"a",@progbits
	.align	8
	.align		8
.nv.constant4:
        /*0000*/ 	.dword	_ZN39_INTERNAL_5efd3dfa_4_k_cu_88b3fd79_85584cuda3std3__45__cpo5beginE
	.align		8
        /*0008*/ 	.dword	_ZN39_INTERNAL_5efd3dfa_4_k_cu_88b3fd79_85584cuda3std3__45__cpo3endE
	.align		8
        /*0010*/ 	.dword	_ZN39_INTERNAL_5efd3dfa_4_k_cu_88b3fd79_85584cuda3std3__45__cpo6cbeginE
	.align		8
        /*0018*/ 	.dword	_ZN39_INTERNAL_5efd3dfa_4_k_cu_88b3fd79_85584cuda3std3__45__cpo4cendE
	.align		8
        /*0020*/ 	.dword	_ZN39_INTERNAL_5efd3dfa_4_k_cu_88b3fd79_85584cuda3std3__441_GLOBAL__N__5efd3dfa_4_k_cu_88b3fd79_85586ignoreE
	.align		8
        /*0028*/ 	.dword	_ZN39_INTERNAL_5efd3dfa_4_k_cu_88b3fd79_85584cuda3std3__419piecewise_constructE
	.align		8
        /*0030*/ 	.dword	_ZN39_INTERNAL_5efd3dfa_4_k_cu_88b3fd79_85584cuda3std3__48in_placeE
	.align		8
        /*0038*/ 	.dword	_ZN39_INTERNAL_5efd3dfa_4_k_cu_88b3fd79_85584cuda3std6ranges3__45__cpo4swapE
	.align		8
        /*0040*/ 	.dword	_ZN39_INTERNAL_5efd3dfa_4_k_cu_88b3fd79_85584cuda3std6ranges3__45__cpo9iter_moveE
	.align		8
        /*0048*/ 	.dword	_ZN39_INTERNAL_5efd3dfa_4_k_cu_88b3fd79_85584cute7productE
	.align		8
        /*0050*/ 	.dword	_ZN39_INTERNAL_5efd3dfa_4_k_cu_88b3fd79_85584cute1_E


//--------------------- .text._ZN7cutlass13device_kernelINS_4gemm6kernel13GemmUniversalIN4cute5tupleIJiiiiEEENS1_10collective13CollectiveMmaINS1_37MainloopSm90TmaGmmaWarpSpecializedFP8ILi11ENS5_IJNS4_1CILi1EEESB_SB_EEENS1_35KernelTmaWarpSpecializedCooperativeEEENS5_IJNSA_ILi128EEENSA_ILi32EEESF_EEENS_12float_e4m3_tENS5_IJlSB_lEEESI_SJ_NS4_8TiledMMAINS4_8MMA_AtomIJNS4_4SM904GMMA30MMA_64x32x32_F32E4M3E4M3_SS_TNILNSN_7ScaleInE1ELSP_1EEEEEENS4_6LayoutINS5_IJNSA_ILi2EEESB_SB_EEENS5_IJSB_NSA_ILi0EEESV_EEEEENS5_IJNS4_10UnderscoreESY_SY_EEEEENS4_13SM90_TMA_LOADENS4_14ComposedLayoutINS4_7SwizzleILi3ELi4ELi3EEENS4_18smem_ptr_flag_bitsILi8EEENSS_INS5_IJNSA_ILi8EEESF_EEENS5_IJSF_SB_EEEEEEEvNS4_8identityES11_S1B_vS1C_EENS_8epilogue10collective6detail29Sm90TmaWarpSpecializedAdapterINS1F_15DefaultEpilogueISI_SJ_SJ_NS1E_6thread17LinearCombinationISI_Li1EffLNS1J_9ScaleType4KindE0ELNS_15FloatRoundStyleE2ESI_EENS1_15EpilogueDefaultEEEEEvvEEEEvNT_6ParamsE --------------------------
	.section	.text._ZN7cutlass13device_kernelINS_4gemm6kernel13GemmUniversalIN4cute5tupleIJiiiiEEENS1_10collective13CollectiveMmaINS1_37MainloopSm90TmaGmmaWarpSpecializedFP8ILi11ENS5_IJNS4_1CILi1EEESB_SB_EEENS1_35KernelTmaWarpSpecializedCooperativeEEENS5_IJNSA_ILi128EEENSA_ILi32EEESF_EEENS_12float_e4m3_tENS5_IJlSB_lEEESI_SJ_NS4_8TiledMMAINS4_8MMA_AtomIJNS4_4SM904GMMA30MMA_64x32x32_F32E4M3E4M3_SS_TNILNSN_7ScaleInE1ELSP_1EEEEEENS4_6LayoutINS5_IJNSA_ILi2EEESB_SB_EEENS5_IJSB_NSA_ILi0EEESV_EEEEENS5_IJNS4_10UnderscoreESY_SY_EEEEENS4_13SM90_TMA_LOADENS4_14ComposedLayoutINS4_7SwizzleILi3ELi4ELi3EEENS4_18smem_ptr_flag_bitsILi8EEENSS_INS5_IJNSA_ILi8EEESF_EEENS5_IJSF_SB_EEEEEEEvNS4_8identityES11_S1B_vS1C_EENS_8epilogue10collective6detail29Sm90TmaWarpSpecializedAdapterINS1F_15DefaultEpilogueISI_SJ_SJ_NS1E_6thread17LinearCombinationISI_Li1EffLNS1J_9ScaleType4KindE0ELNS_15FloatRoundStyleE2ESI_EENS1_15EpilogueDefaultEEEEEvvEEEEvNT_6ParamsE,"ax",@progbits
	.align	128
.text._ZN7cutlass13device_kernelINS_4gemm6kernel13GemmUniversalIN4cute5tupleIJiiiiEEENS1_10collective13CollectiveMmaINS1_37MainloopSm90TmaGmmaWarpSpecializedFP8ILi11ENS5_IJNS4_1CILi1EEESB_SB_EEENS1_35KernelTmaWarpSpecializedCooperativeEEENS5_IJNSA_ILi128EEENSA_ILi32EEESF_EEENS_12float_e4m3_tENS5_IJlSB_lEEESI_SJ_NS4_8TiledMMAINS4_8MMA_AtomIJNS4_4SM904GMMA30MMA_64x32x32_F32E4M3E4M3_SS_TNILNSN_7ScaleInE1ELSP_1EEEEEENS4_6LayoutINS5_IJNSA_ILi2EEESB_SB_EEENS5_IJSB_NSA_ILi0EEESV_EEEEENS5_IJNS4_10UnderscoreESY_SY_EEEEENS4_13SM90_TMA_LOADENS4_14ComposedLayoutINS4_7SwizzleILi3ELi4ELi3EEENS4_18smem_ptr_flag_bitsILi8EEENSS_INS5_IJNSA_ILi8EEESF_EEENS5_IJSF_SB_EEEEEEEvNS4_8identityES11_S1B_vS1C_EENS_8epilogue10collective6detail29Sm90TmaWarpSpecializedAdapterINS1F_15DefaultEpilogueISI_SJ_SJ_NS1E_6thread17LinearCombinationISI_Li1EffLNS1J_9ScaleType4KindE0ELNS_15FloatRoundStyleE2ESI_EENS1_15EpilogueDefaultEEEEEvvEEEEvNT_6ParamsE:
        .type           _ZN7cutlass13device_kernelINS_4gemm6kernel13GemmUniversalIN4cute5tupleIJiiiiEEENS1_10collective13CollectiveMmaINS1_37MainloopSm90TmaGmmaWarpSpecializedFP8ILi11ENS5_IJNS4_1CILi1EEESB_SB_EEENS1_35KernelTmaWarpSpecializedCooperativeEEENS5_IJNSA_ILi128EEENSA_ILi32EEESF_EEENS_12float_e4m3_tENS5_IJlSB_lEEESI_SJ_NS4_8TiledMMAINS4_8MMA_AtomIJNS4_4SM904GMMA30MMA_64x32x32_F32E4M3E4M3_SS_TNILNSN_7ScaleInE1ELSP_1EEEEEENS4_6LayoutINS5_IJNSA_ILi2EEESB_SB_EEENS5_IJSB_NSA_ILi0EEESV_EEEEENS5_IJNS4_10UnderscoreESY_SY_EEEEENS4_13SM90_TMA_LOADENS4_14ComposedLayoutINS4_7SwizzleILi3ELi4ELi3EEENS4_18smem_ptr_flag_bitsILi8EEENSS_INS5_IJNSA_ILi8EEESF_EEENS5_IJSF_SB_EEEEEEEvNS4_8identityES11_S1B_vS1C_EENS_8epilogue10collective6detail29Sm90TmaWarpSpecializedAdapterINS1F_15DefaultEpilogueISI_SJ_SJ_NS1E_6thread17LinearCombinationISI_Li1EffLNS1J_9ScaleType4KindE0ELNS_15FloatRoundStyleE2ESI_EENS1_15EpilogueDefaultEEEEEvvEEEEvNT_6ParamsE,@function
        .size           _ZN7cutlass13device_kernelINS_4gemm6kernel13GemmUniversalIN4cute5tupleIJiiiiEEENS1_10collective13CollectiveMmaINS1_37MainloopSm90TmaGmmaWarpSpecializedFP8ILi11ENS5_IJNS4_1CILi1EEESB_SB_EEENS1_35KernelTmaWarpSpecializedCooperativeEEENS5_IJNSA_ILi128EEENSA_ILi32EEESF_EEENS_12float_e4m3_tENS5_IJlSB_lEEESI_SJ_NS4_8TiledMMAINS4_8MMA_AtomIJNS4_4SM904GMMA30MMA_64x32x32_F32E4M3E4M3_SS_TNILNSN_7ScaleInE1ELSP_1EEEEEENS4_6LayoutINS5_IJNSA_ILi2EEESB_SB_EEENS5_IJSB_NSA_ILi0EEESV_EEEEENS5_IJNS4_10UnderscoreESY_SY_EEEEENS4_13SM90_TMA_LOADENS4_14ComposedLayoutINS4_7SwizzleILi3ELi4ELi3EEENS4_18smem_ptr_flag_bitsILi8EEENSS_INS5_IJNSA_ILi8EEESF_EEENS5_IJSF_SB_EEEEEEEvNS4_8identityES11_S1B_vS1C_EENS_8epilogue10collective6detail29Sm90TmaWarpSpecializedAdapterINS1F_15DefaultEpilogueISI_SJ_SJ_NS1E_6thread17LinearCombinationISI_Li1EffLNS1J_9ScaleType4KindE0ELNS_15FloatRoundStyleE2ESI_EENS1_15EpilogueDefaultEEEEEvvEEEEvNT_6ParamsE,(.L_x_120 - _ZN7cutlass13device_kernelINS_4gemm6kernel13GemmUniversalIN4cute5tupleIJiiiiEEENS1_10collective13CollectiveMmaINS1_37MainloopSm90TmaGmmaWarpSpecializedFP8ILi11ENS5_IJNS4_1CILi1EEESB_SB_EEENS1_35KernelTmaWarpSpecializedCooperativeEEENS5_IJNSA_ILi128EEENSA_ILi32EEESF_EEENS_12float_e4m3_tENS5_IJlSB_lEEESI_SJ_NS4_8TiledMMAINS4_8MMA_AtomIJNS4_4SM904GMMA30MMA_64x32x32_F32E4M3E4M3_SS_TNILNSN_7ScaleInE1ELSP_1EEEEEENS4_6LayoutINS5_IJNSA_ILi2EEESB_SB_EEENS5_IJSB_NSA_ILi0EEESV_EEEEENS5_IJNS4_10UnderscoreESY_SY_EEEEENS4_13SM90_TMA_LOADENS4_14ComposedLayoutINS4_7SwizzleILi3ELi4ELi3EEENS4_18smem_ptr_flag_bitsILi8EEENSS_INS5_IJNSA_ILi8EEESF_EEENS5_IJSF_SB_EEEEEEEvNS4_8identityES11_S1B_vS1C_EENS_8epilogue10collective6detail29Sm90TmaWarpSpecializedAdapterINS1F_15DefaultEpilogueISI_SJ_SJ_NS1E_6thread17LinearCombinationISI_Li1EffLNS1J_9ScaleType4KindE0ELNS_15FloatRoundStyleE2ESI_EENS1_15EpilogueDefaultEEEEEvvEEEEvNT_6ParamsE)
        .other          _ZN7cutlass13device_kernelINS_4gemm6kernel13GemmUniversalIN4cute5tupleIJiiiiEEENS1_10collective13CollectiveMmaINS1_37MainloopSm90TmaGmmaWarpSpecializedFP8ILi11ENS5_IJNS4_1CILi1EEESB_SB_EEENS1_35KernelTmaWarpSpecializedCooperativeEEENS5_IJNSA_ILi128EEENSA_ILi32EEESF_EEENS_12float_e4m3_tENS5_IJlSB_lEEESI_SJ_NS4_8TiledMMAINS4_8MMA_AtomIJNS4_4SM904GMMA30MMA_64x32x32_F32E4M3E4M3_SS_TNILNSN_7ScaleInE1ELSP_1EEEEEENS4_6LayoutINS5_IJNSA_ILi2EEESB_SB_EEENS5_IJSB_NSA_ILi0EEESV_EEEEENS5_IJNS4_10UnderscoreESY_SY_EEEEENS4_13SM90_TMA_LOADENS4_14ComposedLayoutINS4_7SwizzleILi3ELi4ELi3EEENS4_18smem_ptr_flag_bitsILi8EEENSS_INS5_IJNSA_ILi8EEESF_EEENS5_IJSF_SB_EEEEEEEvNS4_8identityES11_S1B_vS1C_EENS_8epilogue10collective6detail29Sm90TmaWarpSpecializedAdapterINS1F_15DefaultEpilogueISI_SJ_SJ_NS1E_6thread17LinearCombinationISI_Li1EffLNS1J_9ScaleType4KindE0ELNS_15FloatRoundStyleE2ESI_EENS1_15EpilogueDefaultEEEEEvvEEEEvNT_6ParamsE,@"STO_CUDA_ENTRY STV_DEFAULT"
_ZN7cutlass13device_kernelINS_4gemm6kernel13GemmUniversalIN4cute5tupleIJiiiiEEENS1_10collective13CollectiveMmaINS1_37MainloopSm90TmaGmmaWarpSpecializedFP8ILi11ENS5_IJNS4_1CILi1EEESB_SB_EEENS1_35KernelTmaWarpSpecializedCooperativeEEENS5_IJNSA_ILi128EEENSA_ILi32EEESF_EEENS_12float_e4m3_tENS5_IJlSB_lEEESI_SJ_NS4_8TiledMMAINS4_8MMA_AtomIJNS4_4SM904GMMA30MMA_64x32x32_F32E4M3E4M3_SS_TNILNSN_7ScaleInE1ELSP_1EEEEEENS4_6LayoutINS5_IJNSA_ILi2EEESB_SB_EEENS5_IJSB_NSA_ILi0EEESV_EEEEENS5_IJNS4_10UnderscoreESY_SY_EEEEENS4_13SM90_TMA_LOADENS4_14ComposedLayoutINS4_7SwizzleILi3ELi4ELi3EEENS4_18smem_ptr_flag_bitsILi8EEENSS_INS5_IJNSA_ILi8EEESF_EEENS5_IJSF_SB_EEEEEEEvNS4_8identityES11_S1B_vS1C_EENS_8epilogue10collective6detail29Sm90TmaWarpSpecializedAdapterINS1F_15DefaultEpilogueISI_SJ_SJ_NS1E_6thread17LinearCombinationISI_Li1EffLNS1J_9ScaleType4KindE0ELNS_15FloatRoundStyleE2ESI_EENS1_15EpilogueDefaultEEEEEvvEEEEvNT_6ParamsE:
[----:B------:R-:W-:Y:S01]  /*0000*/  LDC R1, c[0x0][0x28] ;  /* 0x00000a00ff017b82 */ /* 0x000fe20000000800 */
[----:B------:R-:W0:Y:S01]  /*0010*/  S2R R17, SR_TID.X ;  /* 0x0000000000117919 */ /* 0x000e220000002100 */
[----:B------:R-:W-:Y:S01]  /*0020*/  ELECT P0, URZ, PT ;  /* 0x00000000003f782f */ /* 0x000fe20003800000 */
[----:B------:R-:W-:Y:S01]  /*0030*/  BSSY B0, `(.L_x_0) ;  /* 0x000000f000007945 */ /* 0x000fe20003800000 */
[--C-:B0-----:R-:W-:Y:S02]  /*0040*/  SHF.R.U32.HI R0, RZ, 0x5, R17.reuse ;  /* 0x00000005ff007819 */ /* 0x101fe40000011611 */
[----:B------:R-:W-:-:S03]  /*0050*/  SHF.R.U32.HI R3, RZ, 0x7, R17 ;  /* 0x00000007ff037819 */ /* 0x000fc60000011611 */
[----:B------:R-:W0:Y:S04]  /*0060*/  SHFL.IDX PT, R2, R0, RZ, 0x1f ;  /* 0x00001fff00027589 */ /* 0x000e2800000e0000 */
[----:B------:R1:W2:Y:S01]  /*0070*/  SHFL.IDX PT, R10, R3, RZ, 0x1f ;  /* 0x00001fff030a7589 */ /* 0x0002a200000e0000 */
[----:B0-----:R-:W-:-:S13]  /*0080*/  ISETP.NE.OR P0, PT, R2, RZ, !P0 ;  /* 0x000000ff0200720c */ /* 0x001fda0004705670 */
[----:B-12---:R-:W-:Y:S05]  /*0090*/  @P0 BRA `(.L_x_1) ;  /* 0x0000000000200947 */ /* 0x006fea0003800000 */
[----:B------:R-:W-:Y:S02]  /*00a0*/  ULDC.64 UR4, c[0x0][0x198] ;  /* 0x0000660000047ab9 */ /* 0x000fe40000000a00 */
[----:B------:R-:W-:Y:S02]  /*00b0*/  UIADD3 UR6, UP0, UR4, 0xf0, URZ ;  /* 0x000000f004067890 */ /* 0x000fe4000ff1e03f */
[----:B------:R-:W-:Y:S02]  /*00c0*/  UIADD3 UR4, UP1, UR4, 0x1f0, URZ ;  /* 0x000001f004047890 */ /* 0x000fe4000ff3e03f */
[----:B------:R-:W-:Y:S02]  /*00d0*/  UIADD3.X UR7, URZ, UR5, URZ, UP0, !UPT ;  /* 0x000000053f077290 */ /* 0x000fe400087fe43f */
[----:B------:R-:W-:-:S07]  /*00e0*/  UIADD3.X UR5, URZ, UR5, URZ, UP1, !UPT ;  /* 0x000000053f057290 */ /* 0x000fce0008ffe43f */
[----:B------:R0:W-:Y:S02]  /*00f0*/  UTMACCTL.PF [UR6] ;  /* 0x00000000060079b9 */ /* 0x0001e40008040000 */
[----:B------:R0:W-:Y:S02]  /*0100*/  UTMACCTL.PF [UR4] ;  /* 0x00000000040079b9 */ /* 0x0001e40008040000 */
[----:B0-----:R-:W-:Y:S01]  /*0110*/  NOP ;  /* 0x0000000000007918 */ /* 0x001fe20000000000 */
.L_x_1:
[----:B------:R-:W-:Y:S05]  /*0120*/  BSYNC B0 ;  /* 0x0000000000007941 */ /* 0x000fea0003800000 */
.L_x_0:
[----:B------:R-:W0:Y:S02]  /*0130*/  SHFL.IDX PT, R3, R0, RZ, 0x1f ;  /* 0x00001fff00037589 */ /* 0x000e2400000e0000 */
[----:B0-----:R-:W-:-:S13]  /*0140*/  ISETP.NE.AND P0, PT, R3, RZ, PT ;  /* 0x000000ff0300720c */ /* 0x001fda0003f05270 */
[----:B------:R-:W-:Y:S05]  /*0150*/  @P0 BRA `(.L_x_2) ;  /* 0x00000000009c0947 */ /* 0x000fea0003800000 */
[----:B------:R-:W-:Y:S01]  /*0160*/  ELECT P0, URZ, PT ;  /* 0x00000000003f782f */ /* 0x000fe20003800000 */
[----:B------:R-:W-:-:S12]  /*0170*/  BSSY B0, `(.L_x_2) ;  /* 0x0000025000007945 */ /* 0x000fd80003800000 */
[----:B------:R-:W-:Y:S05]  /*0180*/  @!P0 BRA `(.L_x_3) ;  /* 0x00000000008c8947 */ /* 0x000fea0003800000 */
[----:B------:R-:W0:Y:S01]  /*0190*/  S2UR UR8, SR_CgaCtaId ;  /* 0x00000000000879c3 */ /* 0x000e220000008800 */
[----:B------:R-:W-:Y:S01]  /*01a0*/  UMOV UR4, 0x400 ;  /* 0x0000040000047882 */ /* 0x000fe20000000000 */
[----:B------:R-:W-:Y:S01]  /*01b0*/  UMOV UR5, 0x1 ;  /* 0x0000000100057882 */ /* 0x000fe20000000000 */
[----:B------:R-:W-:Y:S02]  /*01c0*/  UMOV UR6, 0x100 ;  /* 0x0000010000067882 */ /* 0x000fe40000000000 */
[----:B------:R-:W-:-:S04]  /*01d0*/  UIADD3 UR6, -UR6, 0x100000, URZ ;  /* 0x0010000006067890 */ /* 0x000fc8000fffe13f */
[----:B------:R-:W-:Y:S02]  /*01e0*/  USHF.L.U32 UR7, UR6, 0xb, URZ ;  /* 0x0000000b06077899 */ /* 0x000fe4000800063f */
[----:B------:R-:W-:Y:S02]  /*01f0*/  USHF.L.U32 UR6, UR6, 0x1, URZ ;  /* 0x0000000106067899 */ /* 0x000fe4000800063f */
[----:B0-----:R-:W-:Y:S02]  /*0200*/  ULEA UR8, UR8, UR4, 0x18 ;  /* 0x0000000408087291 */ /* 0x001fe4000f8ec03f */
[----:B------:R-:W-:-:S04]  /*0210*/  UIADD3 UR4, -UR5, 0x100000, URZ ;  /* 0x0010000005047890 */ /* 0x000fc8000fffe13f */
[----:B------:R-:W-:Y:S02]  /*0220*/  USHF.L.U32 UR5, UR4, 0xb, URZ ;  /* 0x0000000b04057899 */ /* 0x000fe4000800063f */
[----:B------:R-:W-:Y:S01]  /*0230*/  USHF.L.U32 UR4, UR4, 0x1, URZ ;  /* 0x0000000104047899 */ /* 0x000fe2000800063f */
[----:B------:R-:W0:Y:S11]  /*0240*/  FENCE.VIEW.ASYNC.S ;  /* 0x00000000000073c6 */ /* 0x000e360000000000 */
[----:B0-----:R0:W1:Y:S01]  /*0250*/  SYNCS.EXCH.64 URZ, [UR8], UR4 ;  /* 0x00000004083f75b2 */ /* 0x0010620008000100 */
[----:B------:R0:W2:Y:S01]  /*0260*/  SYNCS.EXCH.64 URZ, [UR8+0x58], UR6 ;  /* 0x00005806083f75b2 */ /* 0x0000a20008000100 */
[----:B------:R0:W3:Y:S01]  /*0270*/  SYNCS.EXCH.64 URZ, [UR8+0x8], UR4 ;  /* 0x00000804083f75b2 */ /* 0x0000e20008000100 */
[----:B------:R0:W4:Y:S01]  /*0280*/  SYNCS.EXCH.64 URZ, [UR8+0x60], UR6 ;  /* 0x00006006083f75b2 */ /* 0x0001220008000100 */
[----:B------:R0:W0:Y:S01]  /*0290*/  SYNCS.EXCH.64 URZ, [UR8+0x10], UR4 ;  /* 0x00001004083f75b2 */ /* 0x0000220008000100 */
        /* <DEDUP_REMOVED lines=17> */
[----:B------:R-:W-:Y:S01]  /*03b0*/  NOP ;  /* 0x0000000000007918 */ /* 0x000fe20000000000 */
.L_x_3:
[----:B0-----:R-:W-:Y:S05]  /*03c0*/  BSYNC B0 ;  /* 0x0000000000007941 */ /* 0x001fea0003800000 */
.L_x_2:
[----:B------:R-:W0:Y:S01]  /*03d0*/  SHFL.IDX PT, R0, R0, RZ, 0x1f ;  /* 0x00001fff00007589 */ /* 0x000e2200000e0000 */
[----:B------:R-:W5:Y:S01]  /*03e0*/  LDC R3, c[0x0][0x65c] ;  /* 0x00019700ff037b82 */ /* 0x000f620000000800 */
[----:B------:R-:W-:Y:S02]  /*03f0*/  ELECT P0, URZ, PT ;  /* 0x00000000003f782f */ /* 0x000fe40003800000 */
[----:B------:R-:W-:Y:S01]  /*0400*/  SHF.R.S32.HI R5, RZ, 0x1f, R2 ;  /* 0x0000001fff057819 */ /* 0x000fe20000011402 */
[----:B------:R-:W1:Y:S01]  /*0410*/  S2R R8, SR_CTAID.Y ;  /* 0x0000000000087919 */ /* 0x000e620000002600 */
[----:B------:R-:W-:Y:S01]  /*0420*/  UMOV UR4, 0x20 ;  /* 0x0000002000047882 */ /* 0x000fe20000000000 */
[----:B------:R-:W-:Y:S01]  /*0430*/  ISETP.NE.AND P3, PT, R10, RZ, PT ;  /* 0x000000ff0a00720c */ /* 0x000fe20003f65270 */
[----:B------:R-:W-:Y:S01]  /*0440*/  NOP ;  /* 0x0000000000007918 */ /* 0x000fe20000000000 */
[----:B------:R-:W2:Y:S01]  /*0450*/  S2R R4, SR_CTAID.X ;  /* 0x0000000000047919 */ /* 0x000ea20000002500 */
[----:B------:R-:W-:Y:S01]  /*0460*/  LEA.HI R5, R5, R2, RZ, 0x2 ;  /* 0x0000000205057211 */ /* 0x000fe200078f10ff */
[----:B------:R-:W-:-:S03]  /*0470*/  NOP ;  /* 0x0000000000007918 */ /* 0x000fc60000000000 */
[----:B------:R-:W-:-:S05]  /*0480*/  LOP3.LUT R5, R5, 0xfffffffc, RZ, 0xc0, !PT ;  /* 0xfffffffc05057812 */ /* 0x000fca00078ec0ff */
[----:B------:R-:W-:Y:S02]  /*0490*/  IMAD.IADD R2, R2, 0x1, -R5 ;  /* 0x0000000102027824 */ /* 0x000fe400078e0a05 */
[----:B------:R-:W-:Y:S01]  /*04a0*/  IMAD.MOV.U32 R5, RZ, RZ, RZ ;  /* 0x000000ffff057224 */ /* 0x000fe200078e00ff */
[----:B0-----:R-:W-:Y:S02]  /*04b0*/  ISETP.NE.OR P0, PT, R0, RZ, !P0 ;  /* 0x000000ff0000720c */ /* 0x001fe40004705670 */
[----:B-----5:R-:W-:-:S11]  /*04c0*/  ISETP.NE.AND P2, PT, R3, 0x1, PT ;  /* 0x000000010300780c */ /* 0x020fd60003f45270 */
[----:B------:R-:W-:Y:S01]  /*04d0*/  VOTEU.ALL UP0, P0 ;  /* 0x00000000003f7886 */ /* 0x000fe20000000000 */
[----:B------:R-:W-:Y:S01]  /*04e0*/  VOTEU.ALL UP1, P0 ;  /* 0x00000000003f7886 */ /* 0x000fe20000020000 */
[----:B------:R-:W2:Y:S01]  /*04f0*/  @P2 LDC R9, c[0x0][0x10] ;  /* 0x00000400ff092b82 */ /* 0x000ea20000000800 */
[----:B-1----:R-:W-:Y:S02]  /*0500*/  @P2 IMAD.MOV.U32 R3, RZ, RZ, R8 ;  /* 0x000000ffff032224 */ /* 0x002fe400078e0008 */
[----:B------:R-:W-:Y:S01]  /*0510*/  @!UP0 UMOV UR6, 0x400 ;  /* 0x0000040000068882 */ /* 0x000fe20000000000 */
[----:B------:R-:W-:-:S04]  /*0520*/  @!UP0 UIADD3 UR4, -UR4, 0x100000, URZ ;  /* 0x0010000004048890 */ /* 0x000fc8000fffe13f */
[----:B------:R-:W-:Y:S02]  /*0530*/  @!UP0 USHF.L.U32 UR5, UR4, 0xb, URZ ;  /* 0x0000000b04058899 */ /* 0x000fe4000800063f */
[----:B------:R-:W-:Y:S01]  /*0540*/  @!UP0 USHF.L.U32 UR4, UR4, 0x1, URZ ;  /* 0x0000000104048899 */ /* 0x000fe2000800063f */
[----:B------:R-:W-:Y:S02]  /*0550*/  @P2 IMAD.MOV.U32 R6, RZ, RZ, R3 ;  /* 0x000000ffff062224 */ /* 0x000fe400078e0003 */
[----:B------:R-:W-:Y:S01]  /*0560*/  @P2 IMAD.MOV.U32 R7, RZ, RZ, RZ ;  /* 0x000000ffff072224 */ /* 0x000fe200078e00ff */
[----:B------:R-:W0:Y:S01]  /*0570*/  @!UP0 S2UR UR7, SR_CgaCtaId ;  /* 0x00000000000789c3 */ /* 0x000e220000008800 */
[----:B------:R-:W-:Y:S02]  /*0580*/  @!P2 IMAD.MOV.U32 R3, RZ, RZ, R8 ;  /* 0x000000ffff03a224 */ /* 0x000fe400078e0008 */
[----:B------:R-:W-:-:S05]  /*0590*/  @P2 IMAD.MOV.U32 R11, RZ, RZ, RZ ;  /* 0x000000ffff0b2224 */ /* 0x000fca00078e00ff */
[----:B------:R-:W1:Y:S01]  /*05a0*/  @!P2 LDC R0, c[0x0][0xc] ;  /* 0x00000300ff00ab82 */ /* 0x000e620000000800 */
[----:B--2---:R-:W-:-:S04]  /*05b0*/  @P2 IMAD.WIDE.U32 R8, R4, R9, R6 ;  /* 0x0000000904082225 */ /* 0x004fc800078e0006 */
[----:B------:R-:W-:Y:S01]  /*05c0*/  @P2 IMAD.IADD R9, R9, 0x1, R11 ;  /* 0x0000000109092824 */ /* 0x000fe200078e020b */
[----:B0-----:R-:W-:Y:S01]  /*05d0*/  @!UP0 ULEA UR6, UR7, UR6, 0x18 ;  /* 0x0000000607068291 */ /* 0x001fe2000f8ec03f */
[----:B------:R-:W-:Y:S01]  /*05e0*/  VOTEU.ALL UP0, P0 ;  /* 0x00000000003f7886 */ /* 0x000fe20000000000 */
[----:B------:R-:W-:-:S04]  /*05f0*/  ISETP.NE.AND P0, PT, R2, 0x3, PT ;  /* 0x000000030200780c */ /* 0x000fc80003f05270 */
[----:B------:R-:W-:Y:S01]  /*0600*/  ISETP.EQ.OR P0, PT, R2, RZ, !P0 ;  /* 0x000000ff0200720c */ /* 0x000fe20004702670 */
[----:B-1----:R-:W-:-:S03]  /*0610*/  @!P2 IMAD.WIDE.U32 R6, R0, R3, R4 ;  /* 0x000000030006a225 */ /* 0x002fc600078e0004 */
[C---:B------:R-:W-:Y:S01]  /*0620*/  ISETP.EQ.AND P0, PT, R10.reuse, RZ, P0 ;  /* 0x000000ff0a00720c */ /* 0x040fe20000702270 */
[----:B------:R-:W-:Y:S01]  /*0630*/  VIADD R10, R10, 0xffffffff ;  /* 0xffffffff0a0a7836 */ /* 0x000fe20000000000 */
[----:B------:R-:W0:Y:S02]  /*0640*/  FENCE.VIEW.ASYNC.S ;  /* 0x00000000000073c6 */ /* 0x000e240000000000 */
[----:B0-----:R0:W3:Y:S01]  /*0650*/  @!UP0 SYNCS.EXCH.64 URZ, [UR6+0xc0], UR4 ;  /* 0x0000c004063f85b2 */ /* 0x0010e20008000100 */
[----:B------:R-:W-:Y:S01]  /*0660*/  @P2 IMAD.MOV.U32 R0, RZ, RZ, R8 ;  /* 0x000000ffff002224 */ /* 0x000fe200078e0008 */
[----:B------:R-:W-:Y:S01]  /*0670*/  SEL R8, RZ, 0x1, !P0 ;  /* 0x00000001ff087807 */ /* 0x000fe20004000000 */
[----:B------:R-:W-:Y:S01]  /*0680*/  @!P2 IMAD.MOV.U32 R0, RZ, RZ, R6 ;  /* 0x000000ffff00a224 */ /* 0x000fe200078e0006 */
[----:B------:R-:W-:Y:S01]  /*0690*/  ISETP.GE.U32.AND P1, PT, R10, 0x2, PT ;  /* 0x000000020a00780c */ /* 0x000fe20003f26070 */
[----:B------:R-:W-:-:S03]  /*06a0*/  @!P2 IMAD.MOV.U32 R9, RZ, RZ, R7 ;  /* 0x000000ffff09a224 */ /* 0x000fc600078e0007 */
[----:B------:R-:W-:Y:S01]  /*06b0*/  SEL R8, R8, 0x2, P1 ;  /* 0x0000000208087807 */ /* 0x000fe20000800000 */
[----:B------:R0:W3:Y:S01]  /*06c0*/  @!UP1 SYNCS.EXCH.64 URZ, [UR6+0xc8], UR4 ;  /* 0x0000c804063f95b2 */ /* 0x0000e20008000100 */
[----:B------:R-:W-:Y:S01]  /*06d0*/  NOP ;  /* 0x0000000000007918 */ /* 0x000fe20000000000 */
[----:B---34-:R-:W-:Y:S06]  /*06e0*/  BAR.SYNC.DEFER_BLOCKING 0x0 ;  /* 0x0000000000007b1d */ /* 0x018fec0000010000 */
[----:B------:R-:W-:Y:S05]  /*06f0*/  @!P3 BRA `(.L_x_4) ;  /* 0x0000003400b4b947 */ /* 0x000fea0003800000 */
[----:B------:R-:W-:-:S13]  /*0700*/  ISETP.GT.U32.AND P0, PT, R10, 0x1, PT ;  /* 0x000000010a00780c */ /* 0x000fda0003f04070 */
[----:B0-----:R-:W-:Y:S05]  /*0710*/  @P0 EXIT ;  /* 0x000000000000094d */ /* 0x001fea0003800000 */
[----:B------:R-:W-:Y:S01]  /*0720*/  ULDC.64 UR4, c[0x0][0x650] ;  /* 0x0001940000047ab9 */ /* 0x000fe20000000a00 */
[----:B------:R-:W-:Y:S01]  /*0730*/  PRMT R10, RZ, 0x7610, R10 ;  /* 0x00007610ff0a7816 */ /* 0x000fe2000000000a */
[----:B------:R-:W-:Y:S01]  /*0740*/  IMAD.MOV.U32 R18, RZ, RZ, -0x1 ;  /* 0xffffffffff127424 */ /* 0x000fe200078e00ff */
[----:B------:R-:W-:Y:S01]  /*0750*/  ISETP.GE.U32.AND P0, PT, R0, UR4, PT ;  /* 0x0000000400007c0c */ /* 0x000fe2000bf06070 */
[----:B------:R-:W-:Y:S02]  /*0760*/  IMAD.MOV.U32 R11, RZ, RZ, -0x1 ;  /* 0xffffffffff0b7424 */ /* 0x000fe400078e00ff */
[----:B------:R-:W-:Y:S01]  /*0770*/  IMAD.MOV.U32 R21, RZ, RZ, -0x1 ;  /* 0xffffffffff157424 */ /* 0x000fe200078e00ff */
[----:B------:R-:W-:-:S13]  /*0780*/  ISETP.GE.U32.AND.EX P0, PT, R9, UR5, PT, P0 ;  /* 0x0000000509007c0c */ /* 0x000fda000bf06100 */
[----:B------:R-:W-:Y:S05]  /*0790*/  @P0 BRA `(.L_x_5) ;  /* 0x0000000400600947 */ /* 0x000fea0003800000 */
[----:B------:R-:W0:Y:S01]  /*07a0*/  LDC.64 R18, c[0x0][0x628] ;  /* 0x00018a00ff127b82 */ /* 0x000e220000000a00 */
[----:B------:R-:W-:Y:S02]  /*07b0*/  IMAD.MOV.U32 R6, RZ, RZ, R0 ;  /* 0x000000ffff067224 */ /* 0x000fe400078e0000 */
[----:B------:R-:W-:-:S05]  /*07c0*/  IMAD.MOV.U32 R7, RZ, RZ, R9 ;  /* 0x000000ffff077224 */ /* 0x000fca00078e0009 */
[----:B------:R-:W1:Y:S08]  /*07d0*/  LDC R2, c[0x0][0x630] ;  /* 0x00018c00ff027b82 */ /* 0x000e700000000800 */
[----:B------:R-:W2:Y:S01]  /*07e0*/  LDC.64 R20, c[0x0][0x620] ;  /* 0x00018800ff147b82 */ /* 0x000ea20000000a00 */
[----:B0-----:R-:W-:-:S04]  /*07f0*/  ISETP.NE.U32.AND P0, PT, R18, RZ, PT ;  /* 0x000000ff1200720c */ /* 0x001fc80003f05070 */
[----:B------:R-:W-:-:S13]  /*0800*/  ISETP.NE.AND.EX P0, PT, R19, RZ, PT, P0 ;  /* 0x000000ff1300720c */ /* 0x000fda0003f05300 */
[----:B-12---:R-:W-:Y:S05]  /*0810*/  @!P0 BRA `(.L_x_6) ;  /* 0x0000000000288947 */ /* 0x006fea0003800000 */
[----:B------:R-:W0:Y:S02]  /*0820*/  LDC R13, c[0x0][0x634] ;  /* 0x00018d00ff0d7b82 */ /* 0x000e240000000800 */
[----:B0-----:R-:W-:-:S05]  /*0830*/  IADD3 R13, P0, R0, R13, RZ ;  /* 0x0000000d000d7210 */ /* 0x001fca0007f1e0ff */
[----:B------:R-:W-:-:S04]  /*0840*/  IMAD.X R15, RZ, RZ, R9, P0 ;  /* 0x000000ffff0f7224 */ /* 0x000fc800000e0609 */
[----:B------:R-:W-:-:S04]  /*0850*/  IMAD.WIDE.U32 R6, R15, R18, RZ ;  /* 0x000000120f067225 */ /* 0x000fc800078e00ff */
[----:B------:R-:W-:-:S04]  /*0860*/  IMAD.WIDE.U32 R10, P0, R13, R19, R6 ;  /* 0x000000130d0a7225 */ /* 0x000fc80007800006 */
[----:B------:R-:W-:-:S04]  /*0870*/  IMAD.WIDE.U32 R6, R13, R18, RZ ;  /* 0x000000120d067225 */ /* 0x000fc800078e00ff */
[----:B------:R-:W-:Y:S01]  /*0880*/  IMAD.X R13, RZ, RZ, RZ, P0 ;  /* 0x000000ffff0d7224 */ /* 0x000fe200000e06ff */
[----:B------:R-:W-:Y:S01]  /*0890*/  IADD3 RZ, P0, R7, R10, RZ ;  /* 0x0000000a07ff7210 */ /* 0x000fe20007f1e0ff */
[----:B------:R-:W-:-:S04]  /*08a0*/  IMAD.MOV.U32 R12, RZ, RZ, R11 ;  /* 0x000000ffff0c7224 */ /* 0x000fc800078e000b */
[----:B------:R-:W-:-:S08]  /*08b0*/  IMAD.WIDE.U32.X R6, R15, R19, R12, P0 ;  /* 0x000000130f067225 */ /* 0x000fd000000e040c */
.L_x_6:
[-CC-:B------:R-:W-:Y:S01]  /*08c0*/  SHF.R.U64 R26, R6, R2.reuse, R7.reuse ;  /* 0x00000002061a7219 */ /* 0x180fe20000001207 */
[----:B------:R-:W0:Y:S01]  /*08d0*/  LDC R12, c[0x0][0x618] ;  /* 0x00018600ff0c7b82 */ /* 0x000e220000000800 */
[----:B------:R-:W-:Y:S01]  /*08e0*/  SHF.R.U32.HI R5, RZ, R2, R7 ;  /* 0x00000002ff057219 */ /* 0x000fe20000011607 */
[----:B------:R-:W-:Y:S01]  /*08f0*/  ULDC UR4, c[0x0][0x150] ;  /* 0x0000540000047ab9 */ /* 0x000fe20000000800 */
[----:B------:R-:W-:Y:S01]  /*0900*/  IADD3 R11, P0, RZ, -R26, RZ ;  /* 0x8000001aff0b7210 */ /* 0x000fe20007f1e0ff */
[----:B------:R-:W-:Y:S01]  /*0910*/  IMAD.MOV.U32 R6, RZ, RZ, R0 ;  /* 0x000000ffff067224 */ /* 0x000fe200078e0000 */
[----:B------:R-:W-:Y:S01]  /*0920*/  I2FP.F32.U32 R2, R4 ;  /* 0x0000000400027245 */ /* 0x000fe20000201000 */
[----:B------:R-:W-:Y:S02]  /*0930*/  IMAD.MOV.U32 R7, RZ, RZ, R9 ;  /* 0x000000ffff077224 */ /* 0x000fe400078e0009 */
[----:B------:R-:W1:Y:S01]  /*0940*/  LDC.64 R24, c[0x0][0x640] ;  /* 0x00019000ff187b82 */ /* 0x000e620000000a00 */
[----:B------:R-:W-:-:S02]  /*0950*/  IMAD.X R13, RZ, RZ, ~R5, P0 ;  /* 0x000000ffff0d7224 */ /* 0x000fc400000e0e05 */
[----:B------:R-:W-:Y:S01]  /*0960*/  FMUL R2, R2, UR4 ;  /* 0x0000000402027c20 */ /* 0x000fe20008400000 */
[----:B------:R-:W-:Y:S01]  /*0970*/  IMAD.WIDE.U32 R6, R11, R20, R6 ;  /* 0x000000140b067225 */ /* 0x000fe200078e0006 */
[----:B------:R-:W-:-:S03]  /*0980*/  ULDC UR4, c[0x0][0x154] ;  /* 0x0000550000047ab9 */ /* 0x000fc60000000800 */
[----:B------:R-:W-:Y:S01]  /*0990*/  IMAD R10, R13, R20, RZ ;  /* 0x000000140d0a7224 */ /* 0x000fe200078e02ff */
[----:B------:R-:W2:Y:S01]  /*09a0*/  LDC R5, c[0x0][0x144] ;  /* 0x00005100ff057b82 */ /* 0x000ea20000000800 */
[----:B------:R-:W3:Y:S02]  /*09b0*/  F2I.U32.TRUNC.NTZ R2, R2 ;  /* 0x0000000200027305 */ /* 0x000ee4000020f000 */
[----:B------:R-:W-:-:S04]  /*09c0*/  IMAD R11, R11, R21, R10 ;  /* 0x000000150b0b7224 */ /* 0x000fc800078e020a */
[----:B------:R-:W-:Y:S01]  /*09d0*/  IMAD.IADD R7, R7, 0x1, R11 ;  /* 0x0000000107077824 */ /* 0x000fe200078e020b */
[----:B------:R-:W4:Y:S01]  /*09e0*/  LDC R14, c[0x0][0x608] ;  /* 0x00018200ff0e7b82 */ /* 0x000f220000000800 */
[----:B------:R-:W-:-:S03]  /*09f0*/  IMAD.MOV.U32 R11, RZ, RZ, -0x1 ;  /* 0xffffffffff0b7424 */ /* 0x000fc600078e00ff */
[-CC-:B0-----:R-:W-:Y:S02]  /*0a00*/  SHF.R.U64 R18, R6, R12.reuse, R7.reuse ;  /* 0x0000000c06127219 */ /* 0x181fe40000001207 */
[----:B------:R-:W-:Y:S02]  /*0a10*/  I2FP.F32.U32 R6, R3 ;  /* 0x0000000300067245 */ /* 0x000fe40000201000 */
[----:B------:R-:W0:Y:S01]  /*0a20*/  LDC R22, c[0x0][0x658] ;  /* 0x00019600ff167b82 */ /* 0x000e220000000800 */
[----:B-1----:R-:W-:Y:S01]  /*0a30*/  ISETP.NE.U32.AND P0, PT, R24, RZ, PT ;  /* 0x000000ff1800720c */ /* 0x002fe20003f05070 */
[----:B---3--:R-:W-:Y:S01]  /*0a40*/  IMAD.MOV R10, RZ, RZ, -R2 ;  /* 0x000000ffff0a7224 */ /* 0x008fe200078e0a02 */
[----:B------:R-:W-:Y:S01]  /*0a50*/  SHF.R.U32.HI R7, RZ, R12, R7 ;  /* 0x0000000cff077219 */ /* 0x000fe20000011607 */
[----:B------:R-:W-:Y:S01]  /*0a60*/  FMUL R6, R6, UR4 ;  /* 0x0000000406067c20 */ /* 0x000fe20008400000 */
[----:B------:R-:W-:-:S03]  /*0a70*/  ISETP.NE.AND.EX P0, PT, R25, RZ, PT, P0 ;  /* 0x000000ff1900720c */ /* 0x000fc60003f05300 */
[----:B------:R-:W1:Y:S01]  /*0a80*/  LDC R16, c[0x0][0x148] ;  /* 0x00005200ff107b82 */ /* 0x000e620000000800 */
[----:B--2---:R-:W-:-:S07]  /*0a90*/  IMAD R2, R5, R10, R4 ;  /* 0x0000000a05027224 */ /* 0x004fce00078e0204 */
[----:B------:R-:W2:Y:S01]  /*0aa0*/  LDC R20, c[0x0][0x600] ;  /* 0x00018000ff147b82 */ /* 0x000ea20000000800 */
[-CC-:B----4-:R-:W-:Y:S02]  /*0ab0*/  SHF.R.U64 R28, R18, R14.reuse, R7.reuse ;  /* 0x0000000e121c7219 */ /* 0x190fe40000001207 */
[----:B------:R-:W-:Y:S01]  /*0ac0*/  SHF.R.U32.HI R5, RZ, R14, R7 ;  /* 0x0000000eff057219 */ /* 0x000fe20000011607 */
[----:B------:R-:W-:Y:S01]  /*0ad0*/  IMAD.MOV.U32 R7, RZ, RZ, 0x1 ;  /* 0x00000001ff077424 */ /* 0x000fe200078e00ff */
[----:B------:R3:W4:Y:S03]  /*0ae0*/  F2I.U32.TRUNC.NTZ R14, R6 ;  /* 0x00000006000e7305 */ /* 0x000726000020f000 */
[----:B------:R-:W1:Y:S01]  /*0af0*/  LDC R19, c[0x0][0x648] ;  /* 0x00019200ff137b82 */ /* 0x000e620000000800 */
[-C--:B0-----:R-:W-:Y:S02]  /*0b00*/  SHF.L.U32 R4, R11, R22.reuse, RZ ;  /* 0x000000160b047219 */ /* 0x081fe400000006ff */
[----:B------:R-:W-:-:S02]  /*0b10*/  SHF.R.U64 R30, R28, R22, R5 ;  /* 0x000000161c1e7219 */ /* 0x000fc40000001205 */
[----:B------:R-:W-:Y:S02]  /*0b20*/  LOP3.LUT R13, RZ, R4, RZ, 0x33, !PT ;  /* 0x00000004ff0d7212 */ /* 0x000fe400078e33ff */
[-C--:B------:R-:W-:Y:S01]  /*0b30*/  SHF.R.U32.HI R5, RZ, R22.reuse, R5 ;  /* 0x00000016ff057219 */ /* 0x080fe20000011605 */
[----:B------:R-:W0:Y:S01]  /*0b40*/  LDC R21, c[0x0][0x638] ;  /* 0x00018e00ff157b82 */ /* 0x000e220000000800 */
[----:B------:R-:W-:Y:S01]  /*0b50*/  SHF.L.U32 R12, R7, R22, RZ ;  /* 0x00000016070c7219 */ /* 0x000fe200000006ff */
[----:B------:R-:W-:-:S06]  /*0b60*/  IMAD.MOV.U32 R4, RZ, RZ, R30 ;  /* 0x000000ffff047224 */ /* 0x000fcc00078e001e */
[----:B------:R-:W0:Y:S01]  /*0b70*/  LDC R23, c[0x0][0x610] ;  /* 0x00018400ff177b82 */ /* 0x000e220000000800 */
[----:B---34-:R-:W-:Y:S05]  /*0b80*/  @!P0 BRA `(.L_x_7) ;  /* 0x0000000000288947 */ /* 0x018fea0003800000 */
[----:B------:R-:W3:Y:S02]  /*0b90*/  LDC R11, c[0x0][0x64c] ;  /* 0x00019300ff0b7b82 */ /* 0x000ee40000000800 */
[----:B---3--:R-:W-:-:S05]  /*0ba0*/  IADD3 R11, P0, R30, R11, RZ ;  /* 0x0000000b1e0b7210 */ /* 0x008fca0007f1e0ff */
        /* <DEDUP_REMOVED lines=8> */
.L_x_7:
[----:B-1----:R-:W-:Y:S01]  /*0c30*/  SHF.R.U64 R4, R4, R19, R5 ;  /* 0x0000001304047219 */ /* 0x002fe20000001205 */
[----:B--2---:R-:W-:Y:S01]  /*0c40*/  VIADD R5, R20, 0xffffffff ;  /* 0xffffffff14057836 */ /* 0x004fe20000000000 */
[----:B------:R-:W-:Y:S01]  /*0c50*/  LOP3.LUT R13, R28, R13, RZ, 0xc0, !PT ;  /* 0x0000000d1c0d7212 */ /* 0x000fe200078ec0ff */
[----:B------:R-:W-:Y:S02]  /*0c60*/  IMAD.MOV R14, RZ, RZ, -R14 ;  /* 0x000000ffff0e7224 */ /* 0x000fe400078e0a0e */
[----:B------:R-:W-:Y:S01]  /*0c70*/  IMAD.MOV R6, RZ, RZ, -R4 ;  /* 0x000000ffff067224 */ /* 0x000fe200078e0a04 */
[----:B------:R-:W-:Y:S01]  /*0c80*/  LOP3.LUT R5, R18, R5, RZ, 0xc0, !PT ;  /* 0x0000000512057212 */ /* 0x000fe200078ec0ff */
[----:B------:R-:W-:Y:S02]  /*0c90*/  @P2 IMAD R2, R16, R14, R3 ;  /* 0x0000000e10022224 */ /* 0x000fe400078e0203 */
[----:B------:R-:W-:Y:S02]  /*0ca0*/  IMAD R13, R12, R4, R13 ;  /* 0x000000040c0d7224 */ /* 0x000fe400078e020d */
[----:B0-----:R-:W-:-:S02]  /*0cb0*/  IMAD R3, R6, R21, R30 ;  /* 0x0000001506037224 */ /* 0x001fc400078e021e */
[----:B------:R-:W-:Y:S02]  /*0cc0*/  IMAD R2, R13, R23, R2 ;  /* 0x000000170d027224 */ /* 0x000fe400078e0202 */
[----:B------:R-:W-:Y:S02]  /*0cd0*/  IMAD R3, R3, R20, R5 ;  /* 0x0000001403037224 */ /* 0x000fe400078e0205 */
[----:B------:R-:W-:Y:S02]  /*0ce0*/  IMAD.MOV.U32 R10, RZ, RZ, 0x1 ;  /* 0x00000001ff0a7424 */ /* 0x000fe400078e00ff */
[----:B------:R-:W-:Y:S01]  /*0cf0*/  IMAD.MOV.U32 R21, RZ, RZ, R26 ;  /* 0x000000ffff157224 */ /* 0x000fe200078e001a */
[----:B------:R-:W-:Y:S02]  /*0d00*/  SEL R11, R3, R2, !P2 ;  /* 0x00000002030b7207 */ /* 0x000fe40005000000 */
[----:B------:R-:W-:-:S07]  /*0d10*/  SEL R18, R2, R3, !P2 ;  /* 0x0000000302127207 */ /* 0x000fce0005000000 */
.L_x_5:
[----:B------:R-:W-:-:S08]  /*0d20*/  NOP ;  /* 0x0000000000007918 */ /* 0x000fd00000000000 */
[----:B------:R-:W0:Y:S02]  /*0d30*/  USETMAXREG.TRY_ALLOC.CTAPOOL UP0, 0xe8 ;  /* 0x000000e8000079c8 */ /* 0x000e240008000600 */
[----:B0-----:R-:W-:-:S13]  /*0d40*/  PLOP3.LUT P0, PT, PT, PT, UP0, 0x80, 0x0 ;  /* 0x000000000000781c */ /* 0x001fda0003f0f008 */
[----:B------:R-:W-:Y:S05]  /*0d50*/  @!P0 BRA `(.L_x_5) ;  /* 0xfffffffc00f08947 */ /* 0x000fea000383ffff */
[----:B------:R-:W-:Y:S01]  /*0d60*/  ULDC.64 UR4, c[0x0][0x598] ;  /* 0x0001660000047ab9 */ /* 0x000fe20000000a00 */
[----:B------:R-:W-:Y:S01]  /*0d70*/  ULDC.64 UR16, c[0x0][0x208] ;  /* 0x0000820000107ab9 */ /* 0x000fe20000000a00 */
[----:B------:R-:W-:-:S04]  /*0d80*/  ISETP.NE.U32.AND P0, PT, RZ, UR4, PT ;  /* 0x00000004ff007c0c */ /* 0x000fc8000bf05070 */
[----:B------:R-:W-:-:S13]  /*0d90*/  ISETP.NE.AND.EX P0, PT, RZ, UR5, PT, P0 ;  /* 0x00000005ff007c0c */ /* 0x000fda000bf05300 */
[----:B------:R-:W-:Y:S05]  /*0da0*/  @!P0 BRA `(.L_x_8) ;  /* 0x00000000001c8947 */ /* 0x000fea0003800000 */
[----:B------:R-:W0:Y:S02]  /*0db0*/  LDC.64 R2, c[0x0][0x598] ;  /* 0x00016600ff027b82 */ /* 0x000e240000000a00 */
[----:B0-----:R-:W2:Y:S02]  /*0dc0*/  LDG.E.64 R2, desc[UR16][R2.64] ;  /* 0x0000001002027981 */ /* 0x001ea4000c1e1b00 */
[----:B--2---:R-:W-:-:S04]  /*0dd0*/  ISETP.NE.U32.AND P0, PT, R2, RZ, PT ;  /* 0x000000ff0200720c */ /* 0x004fc80003f05070 */
[----:B------:R-:W-:-:S13]  /*0de0*/  ISETP.NE.AND.EX P0, PT, R3, RZ, PT, P0 ;  /* 0x000000ff0300720c */ /* 0x000fda0003f05300 */
[----:B------:R-:W-:Y:S05]  /*0df0*/  @!P0 BRA `(.L_x_8) ;  /* 0x0000000000088947 */ /* 0x000fea0003800000 */
[----:B------:R0:W5:Y:S01]  /*0e00*/  LD.E R6, desc[UR16][R2.64] ;  /* 0x0000001002067980 */ /* 0x000162000c101900 */
[----:B------:R-:W-:Y:S05]  /*0e10*/  BRA `(.L_x_9) ;  /* 0x0000000000207947 */ /* 0x000fea0003800000 */
.L_x_8:
[----:B------:R-:W-:Y:S02]  /*0e20*/  ULDC.64 UR4, c[0x0][0x588] ;  /* 0x0001620000047ab9 */ /* 0x000fe40000000a00 */
[----:B------:R-:W-:-:S04]  /*0e30*/  ISETP.NE.U32.AND P0, PT, RZ, UR4, PT ;  /* 0x00000004ff007c0c */ /* 0x000fc8000bf05070 */
[----:B------:R-:W-:-:S13]  /*0e40*/  ISETP.NE.AND.EX P0, PT, RZ, UR5, PT, P0 ;  /* 0x00000005ff007c0c */ /* 0x000fda000bf05300 */
[----:B------:R-:W-:Y:S05]  /*0e50*/  @!P0 BRA `(.L_x_10) ;  /* 0x00000000000c8947 */ /* 0x000fea0003800000 */
[----:B------:R-:W0:Y:S02]  /*0e60*/  LDC.64 R6, c[0x0][0x588] ;  /* 0x00016200ff067b82 */ /* 0x000e240000000a00 */
[----:B0-----:R1:W5:Y:S01]  /*0e70*/  LDG.E R6, desc[UR16][R6.64] ;  /* 0x0000001006067981 */ /* 0x001362000c1e1900 */
[----:B------:R-:W-:Y:S05]  /*0e80*/  BRA `(.L_x_9) ;  /* 0x0000000000047947 */ /* 0x000fea0003800000 */
.L_x_10:
[----:B------:R-:W2:Y:S02]  /*0e90*/  LDC R6, c[0x0][0x580] ;  /* 0x00016000ff067b82 */ /* 0x000ea40000000800 */
.L_x_9:
[----:B------:R-:W-:Y:S02]  /*0ea0*/  ULDC.64 UR4, c[0x0][0x5a0] ;  /* 0x0001680000047ab9 */ /* 0x000fe40000000a00 */
[----:B------:R-:W-:-:S04]  /*0eb0*/  ISETP.NE.U32.AND P0, PT, RZ, UR4, PT ;  /* 0x00000004ff007c0c */ /* 0x000fc8000bf05070 */
[----:B------:R-:W-:-:S13]  /*0ec0*/  ISETP.NE.AND.EX P0, PT, RZ, UR5, PT, P0 ;  /* 0x00000005ff007c0c */ /* 0x000fda000bf05300 */
[----:B------:R-:W-:Y:S05]  /*0ed0*/  @!P0 BRA `(.L_x_11) ;  /* 0x00000000001c8947 */ /* 0x000fea0003800000 */
[----:B0-----:R-:W0:Y:S02]  /*0ee0*/  LDC.64 R2, c[0x0][0x5a0] ;  /* 0x00016800ff027b82 */ /* 0x001e240000000a00 */
[----:B0-----:R-:W3:Y:S02]  /*0ef0*/  LDG.E.64 R2, desc[UR16][R2.64] ;  /* 0x0000001002027981 */ /* 0x001ee4000c1e1b00 */
[----:B---3--:R-:W-:-:S04]  /*0f00*/  ISETP.NE.U32.AND P0, PT, R2, RZ, PT ;  /* 0x000000ff0200720c */ /* 0x008fc80003f05070 */
[----:B------:R-:W-:-:S13]  /*0f10*/  ISETP.NE.AND.EX P0, PT, R3, RZ, PT, P0 ;  /* 0x000000ff0300720c */ /* 0x000fda0003f05300 */
[----:B------:R-:W-:Y:S05]  /*0f20*/  @!P0 BRA `(.L_x_11) ;  /* 0x0000000000088947 */ /* 0x000fea0003800000 */
[----:B-1----:R0:W5:Y:S01]  /*0f30*/  LD.E R7, desc[UR16][R2.64] ;  /* 0x0000001002077980 */ /* 0x002162000c101900 */
[----:B------:R-:W-:Y:S05]  /*0f40*/  BRA `(.L_x_12) ;  /* 0x0000000000207947 */ /* 0x000fea0003800000 */
.L_x_11:
[----:B------:R-:W-:Y:S02]  /*0f50*/  ULDC.64 UR4, c[0x0][0x590] ;  /* 0x0001640000047ab9 */ /* 0x000fe40000000a00 */
[----:B------:R-:W-:-:S04]  /*0f60*/  ISETP.NE.U32.AND P0, PT, RZ, UR4, PT ;  /* 0x00000004ff007c0c */ /* 0x000fc8000bf05070 */
[----:B------:R-:W-:-:S13]  /*0f70*/  ISETP.NE.AND.EX P0, PT, RZ, UR5, PT, P0 ;  /* 0x00000005ff007c0c */ /* 0x000fda000bf05300 */
[----:B------:R-:W-:Y:S05]  /*0f80*/  @!P0 BRA `(.L_x_13) ;  /* 0x00000000000c8947 */ /* 0x000fea0003800000 */
[----:B0-----:R-:W1:Y:S02]  /*0f90*/  LDC.64 R2, c[0x0][0x590] ;  /* 0x00016400ff027b82 */ /* 0x001e640000000a00 */
[----:B-1----:R1:W5:Y:S01]  /*0fa0*/  LDG.E R7, desc[UR16][R2.64] ;  /* 0x0000001002077981 */ /* 0x002362000c1e1900 */
[----:B------:R-:W-:Y:S05]  /*0fb0*/  BRA `(.L_x_12) ;  /* 0x0000000000047947 */ /* 0x000fea0003800000 */
.L_x_13:
[----:B-1----:R-:W3:Y:S02]  /*0fc0*/  LDC R7, c[0x0][0x584] ;  /* 0x00016100ff077b82 */ /* 0x002ee40000000800 */
.L_x_12:
[----:B------:R-:W-:-:S13]  /*0fd0*/  LOP3.LUT P0, RZ, R10, 0xff, RZ, 0xc0, !PT ;  /* 0x000000ff0aff7812 */ /* 0x000fda000780c0ff */
[----:B------:R-:W-:Y:S05]  /*0fe0*/  @!P0 EXIT ;  /* 0x000000000000894d */ /* 0x000fea0003800000 */
[----:B------:R-:W-:Y:S01]  /*0ff0*/  ULDC UR4, c[0x0][0x28c] ;  /* 0x0000a30000047ab9 */ /* 0x000fe20000000800 */
[----:B------:R-:W-:Y:S01]  /*1000*/  LOP3.LUT R48, R8, 0x1, RZ, 0xfc, !PT ;  /* 0x0000000108307812 */ /* 0x000fe200078efcff */
[----:B------:R-:W-:-:S04]  /*1010*/  UIADD3 UR4, UR4, 0x7f, URZ ;  /* 0x0000007f04047890 */ /* 0x000fc8000fffe03f */
[----:B------:R-:W-:-:S04]  /*1020*/  USHF.R.S32.HI UR5, URZ, 0x1f, UR4 ;  /* 0x0000001f3f057899 */ /* 0x000fc80008011404 */
[----:B------:R-:W-:-:S03]  /*1030*/  ULEA.HI UR5, UR5, UR4, URZ, 0x7 ;  /* 0x0000000405057291 */ /* 0x000fc6000f8f383f */
[----:B------:R-:W-:Y:S01]  /*1040*/  UMOV UR4, URZ ;  /* 0x0000003f00047c82 */ /* 0x000fe20008000000 */
[----:B------:R-:W-:-:S03]  /*1050*/  USHF.R.S32.HI UR9, URZ, 0x7, UR5 ;  /* 0x000000073f097899 */ /* 0x000fc60008011405 */
[----:B------:R-:W-:-:S09]  /*1060*/  UMOV UR5, URZ ;  /* 0x0000003f00057c82 */ /* 0x000fd20008000000 */
.L_x_70:
[----:B01----:R-:W-:Y:S01]  /*1070*/  LOP3.LUT R2, R17, 0x80, RZ, 0xc0, !PT ;  /* 0x0000008011027812 */ /* 0x003fe200078ec0ff */
[----:B------:R-:W0:Y:S01]  /*1080*/  S2UR UR13, SR_CgaCtaId ;  /* 0x00000000000d79c3 */ /* 0x000e220000008800 */
[----:B------:R-:W-:Y:S01]  /*1090*/  UMOV UR12, 0x400 ;  /* 0x00000400000c7882 */ /* 0x000fe20000000000 */
[----:B------:R-:W-:Y:S01]  /*10a0*/  UMOV UR6, URZ ;  /* 0x0000003f00067c82 */ /* 0x000fe20008000000 */
[----:B------:R-:W-:Y:S01]  /*10b0*/  SHF.R.U32.HI R2, RZ, 0x7, R2 ;  /* 0x00000007ff027819 */ /* 0x000fe20000011602 */
[----:B------:R-:W-:Y:S01]  /*10c0*/  UMOV UR7, URZ ;  /* 0x0000003f00077c82 */ /* 0x000fe20008000000 */
[----:B------:R-:W-:Y:S01]  /*10d0*/  UMOV UR18, UR5 ;  /* 0x0000000500127c82 */ /* 0x000fe20008000000 */
[----:B------:R-:W-:Y:S01]  /*10e0*/  CS2R R14, SRZ ;  /* 0x00000000000e7805 */ /* 0x000fe2000001ff00 */
[----:B------:R-:W-:Y:S01]  /*10f0*/  IMAD.MOV.U32 R16, RZ, RZ, RZ ;  /* 0x000000ffff107224 */ /* 0x000fe200078e00ff */
[----:B------:R-:W1:Y:S01]  /*1100*/  LDC R3, c[0x0][0x28c] ;  /* 0x0000a300ff037b82 */ /* 0x000e620000000800 */
[----:B----4-:R-:W4:Y:S01]  /*1110*/  SHFL.IDX PT, R2, R2, RZ, 0x1f ;  /* 0x00001fff02027589 */ /* 0x010f2200000e0000 */
[----:B------:R-:W-:Y:S01]  /*1120*/  CS2R R22, SRZ ;  /* 0x0000000000167805 */ /* 0x000fe2000001ff00 */
[----:B------:R-:W-:Y:S01]  /*1130*/  IMAD.MOV.U32 R20, RZ, RZ, RZ ;  /* 0x000000ffff147224 */ /* 0x000fe200078e00ff */
[----:B------:R-:W-:-:S02]  /*1140*/  CS2R R40, SRZ ;  /* 0x0000000000287805 */ /* 0x000fc4000001ff00 */
[----:B------:R-:W-:Y:S02]  /*1150*/  CS2R R42, SRZ ;  /* 0x00000000002a7805 */ /* 0x000fe4000001ff00 */
[----:B------:R-:W-:Y:S02]  /*1160*/  CS2R R44, SRZ ;  /* 0x00000000002c7805 */ /* 0x000fe4000001ff00 */
[----:B------:R-:W-:Y:S01]  /*1170*/  CS2R R46, SRZ ;  /* 0x00000000002e7805 */ /* 0x000fe2000001ff00 */
[----:B------:R-:W-:Y:S01]  /*1180*/  IMAD.MOV.U32 R49, RZ, RZ, RZ ;  /* 0x000000ffff317224 */ /* 0x000fe200078e00ff */
[----:B------:R-:W-:Y:S01]  /*1190*/  CS2R R24, SRZ ;  /* 0x0000000000187805 */ /* 0x000fe2000001ff00 */
[----:B------:R-:W-:Y:S01]  /*11a0*/  IMAD.MOV.U32 R51, RZ, RZ, RZ ;  /* 0x000000ffff337224 */ /* 0x000fe200078e00ff */
[----:B------:R-:W-:Y:S01]  /*11b0*/  CS2R R26, SRZ ;  /* 0x00000000001a7805 */ /* 0x000fe2000001ff00 */
[----:B------:R-:W-:Y:S01]  /*11c0*/  IMAD.U32 R5, RZ, RZ, UR4 ;  /* 0x00000004ff057e24 */ /* 0x000fe2000f8e00ff */
[----:B------:R-:W-:-:S02]  /*11d0*/  CS2R R28, SRZ ;  /* 0x00000000001c7805 */ /* 0x000fc4000001ff00 */
[----:B------:R-:W-:Y:S02]  /*11e0*/  CS2R R30, SRZ ;  /* 0x00000000001e7805 */ /* 0x000fe4000001ff00 */
[----:B------:R-:W-:Y:S02]  /*11f0*/  CS2R R32, SRZ ;  /* 0x0000000000207805 */ /* 0x000fe4000001ff00 */
[----:B------:R-:W-:Y:S02]  /*1200*/  CS2R R34, SRZ ;  /* 0x0000000000227805 */ /* 0x000fe4000001ff00 */
[----:B------:R-:W-:Y:S02]  /*1210*/  CS2R R36, SRZ ;  /* 0x0000000000247805 */ /* 0x000fe4000001ff00 */
[----:B------:R-:W-:Y:S02]  /*1220*/  CS2R R38, SRZ ;  /* 0x0000000000267805 */ /* 0x000fe4000001ff00 */
[----:B-1----:R-:W-:-:S02]  /*1230*/  ISETP.GE.AND P0, PT, R3, 0x1, PT ;  /* 0x000000010300780c */ /* 0x002fc40003f06270 */
[----:B----4-:R-:W-:-:S13]  /*1240*/  R2UR UR8, R2 ;  /* 0x00000000020872ca */ /* 0x010fda00000e0000 */
[----:B------:R-:W-:-:S04]  /*1250*/  ULEA.HI UR10, UR8, UR8, URZ, 0x1 ;  /* 0x00000008080a7291 */ /* 0x000fc8000f8f083f */
[----:B------:R-:W-:Y:S02]  /*1260*/  ULOP3.LUT UR11, UR10, 0x7fffe, URZ, 0xc0, !UPT ;  /* 0x0007fffe0a0b7892 */ /* 0x000fe4000f8ec03f */
[----:B0-----:R-:W-:Y:S02]  /*1270*/  ULEA UR10, UR13, UR12, 0x18 ;  /* 0x0000000c0d0a7291 */ /* 0x001fe4000f8ec03f */
[----:B------:R-:W-:-:S03]  /*1280*/  UIADD3 UR11, UR8, -UR11, URZ ;  /* 0x8000000b080b7290 */ /* 0x000fc6000fffe03f */
[----:B------:R-:W-:Y:S01]  /*1290*/  UMOV UR8, URZ ;  /* 0x0000003f00087c82 */ /* 0x000fe20008000000 */
[----:B------:R-:W-:-:S04]  /*12a0*/  ULEA UR11, UR11, UR10, 0xd ;  /* 0x0000000a0b0b7291 */ /* 0x000fc8000f8e683f */
[----:B------:R-:W-:-:S04]  /*12b0*/  UIADD3 UR11, UR11, 0x180, URZ ;  /* 0x000001800b0b7890 */ /* 0x000fc8000fffe03f */
[----:B------:R-:W-:-:S04]  /*12c0*/  USHF.R.U32.HI UR11, URZ, 0x4, UR11 ;  /* 0x000000043f0b7899 */ /* 0x000fc8000801160b */
[----:B------:R-:W-:-:S04]  /*12d0*/  ULOP3.LUT UR11, UR11, 0x3fff, URZ, 0xc0, !UPT ;  /* 0x00003fff0b0b7892 */ /* 0x000fc8000f8ec03f */
[----:B------:R-:W-:Y:S01]  /*12e0*/  ULOP3.LUT UR11, UR11, 0x10000, URZ, 0xfc, !UPT ;  /* 0x000100000b0b7892 */ /* 0x000fe2000f8efc3f */
[----:B---3--:R-:W-:Y:S11]  /*12f0*/  @!P0 BRA `(.L_x_14) ;  /* 0x0000000400408947 */ /* 0x008ff60003800000 */
[----:B------:R-:W-:-:S13]  /*1300*/  ISETP.NE.AND P1, PT, R48, 0x3, PT ;  /* 0x000000033000780c */ /* 0x000fda0003f25270 */
[----:B------:R-:W-:Y:S05]  /*1310*/  @!P1 BRA `(.L_x_15) ;  /* 0x0000000000049947 */ /* 0x000fea0003800000 */
[----:B------:R-:W-:Y:S01]  /*1320*/  BPT.TRAP 0x1 ;  /* 0x000000040000795c */ /* 0x000fe20000300000 */
.L_x_15:
[----:B------:R-:W-:Y:S01]  /*1330*/  ULEA UR6, UR5, UR10, 0x3 ;  /* 0x0000000a05067291 */ /* 0x000fe2000f8e183f */
[----:B------:R-:W-:-:S05]  /*1340*/  IMAD.U32 R2, RZ, RZ, UR4 ;  /* 0x00000004ff027e24 */ /* 0x000fca000f8e00ff */
[----:B------:R-:W-:-:S04]  /*1350*/  SHF.L.U32 R2, R2, 0x1f, RZ ;  /* 0x0000001f02027819 */ /* 0x000fc800000006ff */
[----:B------:R0:W1:Y:S01]  /*1360*/  SYNCS.PHASECHK.TRANS64.TRYWAIT P0, [UR6], R2 ;  /* 0x00000002ff0075a7 */ /* 0x0000620008000146 */
[----:B------:R-:W-:Y:S05]  /*1370*/  @!P1 BRA `(.L_x_16) ;  /* 0x0000000000049947 */ /* 0x000fea0003800000 */
[----:B------:R-:W-:Y:S01]  /*1380*/  BPT.TRAP 0x1 ;  /* 0x000000040000795c */ /* 0x000fe20000300000 */
.L_x_16:
[----:B-1----:R-:W-:Y:S05]  /*1390*/  @P0 BRA `(.L_x_17) ;  /* 0x0000000000080947 */ /* 0x002fea0003800000 */
[----:B------:R-:W1:Y:S02]  /*13a0*/  SYNCS.PHASECHK.TRANS64.TRYWAIT P0, [UR6], R2 ;  /* 0x00000002ff0075a7 */ /* 0x000e640008000146 */
[----:B-1----:R-:W-:Y:S05]  /*13b0*/  @!P0 BRA `(.L_x_18) ;  /* 0x0000004400148947 */ /* 0x002fea0003800000 */
.L_x_17:
[----:B------:R-:W-:Y:S01]  /*13c0*/  UIADD3 UR6, UR10, 0x2c180, URZ ;  /* 0x0002c1800a067890 */ /* 0x000fe2000fffe03f */
[----:B------:R-:W-:Y:S01]  /*13d0*/  WARPGROUP.ARRIVE ;  /* 0x00000000000079c5 */ /* 0x000fe20000000000 */
[----:B------:R-:W-:Y:S01]  /*13e0*/  UMOV UR13, 0x40000040 ;  /* 0x40000040000d7882 */ /* 0x000fe20000000000 */
[----:B------:R-:W-:Y:S01]  /*13f0*/  UMOV UR15, 0x40000040 ;  /* 0x40000040000f7882 */ /* 0x000fe20000000000 */
[----:B------:R-:W-:Y:S01]  /*1400*/  USHF.R.U32.HI UR6, URZ, 0x4, UR6 ;  /* 0x000000043f067899 */ /* 0x000fe20008011606 */
[----:B------:R-:W-:Y:S01]  /*1410*/  CS2R R14, SRZ ;  /* 0x00000000000e7805 */ /* 0x000fe2000001ff00 */
[----:B------:R-:W-:Y:S01]  /*1420*/  IMAD.MOV.U32 R16, RZ, RZ, RZ ;  /* 0x000000ffff107224 */ /* 0x000fe200078e00ff */
[----:B------:R-:W-:Y:S01]  /*1430*/  CS2R R22, SRZ ;  /* 0x0000000000167805 */ /* 0x000fe2000001ff00 */
[----:B------:R-:W-:Y:S01]  /*1440*/  ULOP3.LUT UR6, UR6, 0x3fff, URZ, 0xc0, !UPT ;  /* 0x00003fff06067892 */ /* 0x000fe2000f8ec03f */
[----:B------:R-:W-:Y:S01]  /*1450*/  IMAD.MOV.U32 R20, RZ, RZ, RZ ;  /* 0x000000ffff147224 */ /* 0x000fe200078e00ff */
[----:B------:R-:W-:-:S02]  /*1460*/  CS2R R40, SRZ ;  /* 0x0000000000287805 */ /* 0x000fc4000001ff00 */
[----:B------:R-:W-:Y:S01]  /*1470*/  CS2R R42, SRZ ;  /* 0x00000000002a7805 */ /* 0x000fe2000001ff00 */
[----:B------:R-:W-:Y:S01]  /*1480*/  ULOP3.LUT UR7, UR6, 0x10000, URZ, 0xfc, !UPT ;  /* 0x0001000006077892 */ /* 0x000fe2000f8efc3f */
[----:B------:R-:W-:Y:S01]  /*1490*/  CS2R R44, SRZ ;  /* 0x00000000002c7805 */ /* 0x000fe2000001ff00 */
[----:B------:R-:W-:Y:S01]  /*14a0*/  ULEA UR6, UR5, UR11, 0xa ;  /* 0x0000000b05067291 */ /* 0x000fe2000f8e503f */
[----:B------:R-:W-:Y:S01]  /*14b0*/  CS2R R46, SRZ ;  /* 0x00000000002e7805 */ /* 0x000fe2000001ff00 */
[----:B------:R-:W-:Y:S01]  /*14c0*/  ULEA UR7, UR5, UR7, 0x8 ;  /* 0x0000000705077291 */ /* 0x000fe2000f8e403f */
[----:B------:R-:W-:Y:S02]  /*14d0*/  IMAD.MOV.U32 R49, RZ, RZ, RZ ;  /* 0x000000ffff317224 */ /* 0x000fe400078e00ff */
[----:B------:R-:W-:Y:S02]  /*14e0*/  IMAD.MOV.U32 R51, RZ, RZ, RZ ;  /* 0x000000ffff337224 */ /* 0x000fe400078e00ff */
[----:B------:R-:W-:-:S02]  /*14f0*/  UMOV UR12, UR6 ;  /* 0x00000006000c7c82 */ /* 0x000fc40008000000 */
[----:B------:R-:W-:Y:S02]  /*1500*/  UMOV UR14, UR7 ;  /* 0x00000007000e7c82 */ /* 0x000fe40008000000 */
[----:B------:R-:W-:Y:S01]  /*1510*/  QGMMA.64x32x32.F32.E4M3.E4M3 R24, gdesc[UR12], RZ, !UPT ;  /* 0x006000000c1879f3 */ /* 0x000fe2000c7008ff */
[----:B------:R-:W-:Y:S02]  /*1520*/  UIADD3 UR12, UR6, 0x2, URZ ;  /* 0x00000002060c7890 */ /* 0x000fe4000fffe03f */
[----:B------:R-:W-:Y:S01]  /*1530*/  UIADD3 UR14, UR7, 0x2, URZ ;  /* 0x00000002070e7890 */ /* 0x000fe2000fffe03f */
[----:B------:R-:W-:Y:S01]  /*1540*/  UMOV UR13, 0x40000040 ;  /* 0x40000040000d7882 */ /* 0x000fe20000000000 */
[----:B------:R-:W-:-:S07]  /*1550*/  UMOV UR15, 0x40000040 ;  /* 0x40000040000f7882 */ /* 0x000fce0000000000 */
[----:B------:R-:W-:Y:S01]  /*1560*/  QGMMA.64x32x32.F32.E4M3.E4M3 R24, gdesc[UR12], R24 ;  /* 0x006000000c1879f3 */ /* 0x000fe20008700818 */
[----:B------:R-:W-:Y:S02]  /*1570*/  UIADD3 UR12, UR6, 0x4, URZ ;  /* 0x00000004060c7890 */ /* 0x000fe4000fffe03f */
[----:B------:R-:W-:Y:S01]  /*1580*/  UIADD3 UR14, UR7, 0x4, URZ ;  /* 0x00000004070e7890 */ /* 0x000fe2000fffe03f */
[----:B------:R-:W-:Y:S01]  /*1590*/  UMOV UR13, 0x40000040 ;  /* 0x40000040000d7882 */ /* 0x000fe20000000000 */
[----:B------:R-:W-:-:S07]  /*15a0*/  UMOV UR15, 0x40000040 ;  /* 0x40000040000f7882 */ /* 0x000fce0000000000 */
[----:B------:R-:W-:Y:S01]  /*15b0*/  QGMMA.64x32x32.F32.E4M3.E4M3 R24, gdesc[UR12], R24 ;  /* 0x006000000c1879f3 */ /* 0x000fe20008700818 */
[----:B------:R-:W-:Y:S02]  /*15c0*/  UIADD3 UR14, UR7, 0x6, URZ ;  /* 0x00000006070e7890 */ /* 0x000fe4000fffe03f */
[----:B------:R-:W-:Y:S01]  /*15d0*/  UIADD3 UR12, UR6, 0x6, URZ ;  /* 0x00000006060c7890 */ /* 0x000fe2000fffe03f */
[----:B------:R-:W-:Y:S01]  /*15e0*/  ULDC UR7, c[0x0][0x50c] ;  /* 0x0001430000077ab9 */ /* 0x000fe20000000800 */
[----:B------:R-:W-:Y:S01]  /*15f0*/  UMOV UR13, 0x40000040 ;  /* 0x40000040000d7882 */ /* 0x000fe20000000000 */
[----:B------:R-:W-:Y:S01]  /*1600*/  UISETP.NE.AND UP0, UPT, UR7, 0x4, UPT ;  /* 0x000000040700788c */ /* 0x000fe2000bf05270 */
[----:B------:R-:W-:Y:S01]  /*1610*/  UMOV UR15, 0x40000040 ;  /* 0x40000040000f7882 */ /* 0x000fe20000000000 */
[----:B------:R-:W-:Y:S02]  /*1620*/  UMOV UR6, 0x4 ;  /* 0x0000000400067882 */ /* 0x000fe40000000000 */
[----:B------:R-:W-:-:S06]  /*1630*/  USEL UR7, URZ, 0x1, UP0 ;  /* 0x000000013f077887 */ /* 0x000fcc0008000000 */
[----:B------:R-:W-:Y:S01]  /*1640*/  ISETP.NE.AND P0, PT, RZ, UR7, PT ;  /* 0x00000007ff007c0c */ /* 0x000fe2000bf05270 */
[----:B------:R-:W-:-:S12]  /*1650*/  QGMMA.64x32x32.F32.E4M3.E4M3 R24, gdesc[UR12], R24, gsb0 ;  /* 0x006000000c1879f3 */ /* 0x000fd80008000818 */
[----:B------:R-:W-:Y:S05]  /*1660*/  @!P0 BRA `(.L_x_19) ;  /* 0x0000000000488947 */ /* 0x000fea0003800000 */
[----:B------:R-:W-:Y:S02]  /*1670*/  WARPGROUP.DEPBAR.LE gsb0, 0x0 ;  /* 0x00008000000079c5 */ /* 0x000fe40000010000 */
[----:B------:R-:W-:-:S01]  /*1680*/  FADD R51, RZ, R24 ;  /* 0x00000018ff337221 */ /* 0x000fc20000000000 */
[----:B------:R-:W-:Y:S01]  /*1690*/  FADD R46, RZ, R25 ;  /* 0x00000019ff2e7221 */ /* 0x000fe20000000000 */
        /* <DEDUP_REMOVED lines=14> */
[----:B------:R-:W-:-:S06]  /*1780*/  UMOV UR6, URZ ;  /* 0x0000003f00067c82 */ /* 0x000fcc0008000000 */
.L_x_19:
[----:B------:R-:W-:-:S04]  /*1790*/  UIADD3 UR18, UR5, 0x1, URZ ;  /* 0x0000000105127890 */ /* 0x000fc8000fffe03f */
[----:B------:R-:W-:-:S04]  /*17a0*/  UISETP.NE.AND UP0, UPT, UR18, 0xb, UPT ;  /* 0x0000000b1200788c */ /* 0x000fc8000bf05270 */
[----:B------:R-:W-:Y:S02]  /*17b0*/  USEL UR8, URZ, 0x1, UP0 ;  /* 0x000000013f087887 */ /* 0x000fe40008000000 */
[----:B------:R-:W-:Y:S02]  /*17c0*/  USEL UR18, UR18, URZ, UP0 ;  /* 0x0000003f12127287 */ /* 0x000fe40008000000 */
[----:B------:R-:W-:-:S06]  /*17d0*/  ULOP3.LUT UR8, UR4, UR8, URZ, 0x3c, !UPT ;  /* 0x0000000804087292 */ /* 0x000fcc000f8e3c3f */
[----:B------:R-:W-:Y:S01]  /*17e0*/  IMAD.U32 R5, RZ, RZ, UR8 ;  /* 0x00000008ff057e24 */ /* 0x000fe2000f8e00ff */
[----:B------:R-:W-:-:S06]  /*17f0*/  UMOV UR8, 0x1 ;  /* 0x0000000100087882 */ /* 0x000fcc0000000000 */
.L_x_14:
[----:B------:R-:W-:-:S04]  /*1800*/  UISETP.LT.AND UP0, UPT, UR9, 0x1, UPT ;  /* 0x000000010900788c */ /* 0x000fc8000bf01270 */
[----:B------:R-:W-:-:S04]  /*1810*/  USEL UR12, UR9, 0x1, UP0 ;  /* 0x00000001090c7887 */ /* 0x000fc80008000000 */
[----:B------:R-:W-:-:S04]  /*1820*/  UIADD3 UR12, UR9, -UR12, URZ ;  /* 0x8000000c090c7290 */ /* 0x000fc8000fffe03f */
[----:B------:R-:W-:-:S06]  /*1830*/  UISETP.GE.AND UP0, UPT, UR12, 0x1, UPT ;  /* 0x000000010c00788c */ /* 0x000fcc000bf06270 */
[----:B------:R-:W-:-:S13]  /*1840*/  PLOP3.LUT P0, PT, PT, PT, UP0, 0x80, 0x0 ;  /* 0x000000000000781c */ /* 0x000fda0003f0f008 */
[----:B------:R-:W-:Y:S05]  /*1850*/  @!P0 BRA `(.L_x_20) ;  /* 0x0000000400708947 */ /* 0x000fea0003800000 */
[----:B01----:R-:W-:Y:S01]  /*1860*/  IMAD.U32 R2, RZ, RZ, UR12 ;  /* 0x0000000cff027e24 */ /* 0x003fe2000f8e00ff */
[----:B------:R-:W-:Y:S01]  /*1870*/  UMOV UR19, UR5 ;  /* 0x0000000500137c82 */ /* 0x000fe20008000000 */
[----:B------:R-:W-:-:S05]  /*1880*/  ULDC UR20, c[0x0][0x50c] ;  /* 0x0001430000147ab9 */ /* 0x000fca0000000800 */
.L_x_28:
[----:B------:R-:W-:-:S13]  /*1890*/  ISETP.NE.AND P1, PT, R48, 0x3, PT ;  /* 0x000000033000780c */ /* 0x000fda0003f25270 */
[----:B01----:R-:W-:Y:S05]  /*18a0*/  @!P1 BRA `(.L_x_21) ;  /* 0x0000000000049947 */ /* 0x003fea0003800000 */
[----:B------:R-:W-:Y:S01]  /*18b0*/  BPT.TRAP 0x1 ;  /* 0x000000040000795c */ /* 0x000fe20000300000 */
.L_x_21:
[----:B------:R-:W0:Y:S01]  /*18c0*/  S2UR UR12, SR_CgaCtaId ;  /* 0x00000000000c79c3 */ /* 0x000e220000008800 */
[----:B------:R-:W-:Y:S01]  /*18d0*/  UMOV UR10, 0x400 ;  /* 0x00000400000a7882 */ /* 0x000fe20000000000 */
[----:B------:R-:W-:Y:S01]  /*18e0*/  SHF.L.U32 R3, R5, 0x1f, RZ ;  /* 0x0000001f05037819 */ /* 0x000fe200000006ff */
[----:B0-----:R-:W-:-:S04]  /*18f0*/  ULEA UR10, UR12, UR10, 0x18 ;  /* 0x0000000a0c0a7291 */ /* 0x001fc8000f8ec03f */
[----:B------:R-:W-:-:S09]  /*1900*/  ULEA UR12, UR18, UR10, 0x3 ;  /* 0x0000000a120c7291 */ /* 0x000fd2000f8e183f */
[----:B------:R0:W1:Y:S01]  /*1910*/  SYNCS.PHASECHK.TRANS64.TRYWAIT P0, [UR12], R3 ;  /* 0x00000003ff0075a7 */ /* 0x000062000800014c */
[----:B------:R-:W-:Y:S05]  /*1920*/  @!P1 BRA `(.L_x_22) ;  /* 0x0000000000049947 */ /* 0x000fea0003800000 */
[----:B------:R-:W-:Y:S01]  /*1930*/  BPT.TRAP 0x1 ;  /* 0x000000040000795c */ /* 0x000fe20000300000 */
.L_x_22:
[----:B-1----:R-:W-:Y:S05]  /*1940*/  @P0 BRA `(.L_x_23) ;  /* 0x0000000000080947 */ /* 0x002fea0003800000 */
[----:B------:R-:W1:Y:S02]  /*1950*/  SYNCS.PHASECHK.TRANS64.TRYWAIT P0, [UR12], R3 ;  /* 0x00000003ff0075a7 */ /* 0x000e64000800014c */
[----:B-1----:R-:W-:Y:S05]  /*1960*/  @!P0 BRA `(.L_x_24) ;  /* 0x0000003c00c08947 */ /* 0x002fea0003800000 */
.L_x_23:
[----:B------:R-:W-:Y:S01]  /*1970*/  UIADD3 UR12, UR10, 0x2c180, URZ ;  /* 0x0002c1800a0c7890 */ /* 0x000fe2000fffe03f */
[----:B------:R-:W-:Y:S01]  /*1980*/  WARPGROUP.ARRIVE ;  /* 0x00000000000079c5 */ /* 0x000fe20000000000 */
[----:B------:R-:W-:Y:S02]  /*1990*/  UISETP.NE.AND UP0, UPT, UR7, URZ, UPT ;  /* 0x0000003f0700728c */ /* 0x000fe4000bf05270 */
[----:B------:R-:W-:Y:S02]  /*19a0*/  USHF.R.U32.HI UR12, URZ, 0x4, UR12 ;  /* 0x000000043f0c7899 */ /* 0x000fe4000801160c */
[----:B------:R-:W-:Y:S02]  /*19b0*/  USEL UR8, UR8, URZ, !UP0 ;  /* 0x0000003f08087287 */ /* 0x000fe4000c000000 */
[----:B------:R-:W-:Y:S02]  /*19c0*/  ULOP3.LUT UR12, UR12, 0x3fff, URZ, 0xc0, !UPT ;  /* 0x00003fff0c0c7892 */ /* 0x000fe4000f8ec03f */
[----:B------:R-:W-:-:S02]  /*19d0*/  UISETP.NE.U32.AND UP0, UPT, UR8, URZ, UPT ;  /* 0x0000003f0800728c */ /* 0x000fc4000bf05070 */
[----:B------:R-:W-:Y:S02]  /*19e0*/  ULOP3.LUT UR8, UR12, 0x10000, URZ, 0xfc, !UPT ;  /* 0x000100000c087892 */ /* 0x000fe4000f8efc3f */
[----:B------:R-:W-:Y:S02]  /*19f0*/  ULEA UR7, UR18, UR11, 0xa ;  /* 0x0000000b12077291 */ /* 0x000fe4000f8e503f */
[----:B------:R-:W-:Y:S01]  /*1a00*/  ULEA UR8, UR18, UR8, 0x8 ;  /* 0x0000000812087291 */ /* 0x000fe2000f8e403f */
[----:B------:R-:W-:Y:S01]  /*1a10*/  UMOV UR13, 0x40000040 ;  /* 0x40000040000d7882 */ /* 0x000fe20000000000 */
[----:B------:R-:W-:Y:S01]  /*1a20*/  UMOV UR15, 0x40000040 ;  /* 0x40000040000f7882 */ /* 0x000fe20000000000 */
[----:B------:R-:W-:Y:S02]  /*1a30*/  UIADD3 UR6, UR6, 0x4, URZ ;  /* 0x0000000406067890 */ /* 0x000fe4000fffe03f */
[----:B------:R-:W-:Y:S02]  /*1a40*/  UMOV UR12, UR7 ;  /* 0x00000007000c7c82 */ /* 0x000fe40008000000 */
[----:B------:R-:W-:-:S02]  /*1a50*/  UMOV UR14, UR8 ;  /* 0x00000008000e7c82 */ /* 0x000fc40008000000 */
[----:B------:R-:W-:Y:S01]  /*1a60*/  QGMMA.64x32x32.F32.E4M3.E4M3 R24, gdesc[UR12], R24, UP0 ;  /* 0x006000000c1879f3 */ /* 0x000fe2000bf00818 */
[----:B------:R-:W-:Y:S02]  /*1a70*/  UIADD3 UR12, UR7, 0x2, URZ ;  /* 0x00000002070c7890 */ /* 0x000fe4000fffe03f */
[----:B------:R-:W-:Y:S01]  /*1a80*/  UIADD3 UR14, UR8, 0x2, URZ ;  /* 0x00000002080e7890 */ /* 0x000fe2000fffe03f */
[----:B------:R-:W-:Y:S01]  /*1a90*/  UMOV UR13, 0x40000040 ;  /* 0x40000040000d7882 */ /* 0x000fe20000000000 */
[----:B------:R-:W-:Y:S01]  /*1aa0*/  UMOV UR15, 0x40000040 ;  /* 0x40000040000f7882 */ /* 0x000fe20000000000 */
[----:B------:R-:W-:-:S06]  /*1ab0*/  UISETP.NE.AND UP0, UPT, UR6, UR20, UPT ;  /* 0x000000140600728c */ /* 0x000fcc000bf05270 */
        /* <DEDUP_REMOVED lines=9> */
[----:B------:R-:W-:Y:S01]  /*1b50*/  UMOV UR15, 0x40000040 ;  /* 0x40000040000f7882 */ /* 0x000fe20000000000 */
[----:B------:R-:W-:-:S06]  /*1b60*/  USEL UR7, URZ, 0x1, UP0 ;  /* 0x000000013f077887 */ /* 0x000fcc0008000000 */
[----:B------:R-:W-:Y:S01]  /*1b70*/  ISETP.NE.AND P0, PT, RZ, UR7, PT ;  /* 0x00000007ff007c0c */ /* 0x000fe2000bf05270 */
[----:B------:R-:W-:Y:S03]  /*1b80*/  QGMMA.64x32x32.F32.E4M3.E4M3 R24, gdesc[UR12], R24, gsb0 ;  /* 0x006000000c1879f3 */ /* 0x000fe60008000818 */
[----:B------:R-:W-:-:S09]  /*1b90*/  WARPGROUP.DEPBAR.LE gsb0, 0x1 ;  /* 0x00008000000079c5 */ /* 0x000fd20000010100 */
[----:B------:R-:W-:Y:S05]  /*1ba0*/  @!P0 BRA `(.L_x_25) ;  /* 0x0000000000488947 */ /* 0x000fea0003800000 */
[----:B------:R-:W-:Y:S02]  /*1bb0*/  WARPGROUP.DEPBAR.LE gsb0, 0x0 ;  /* 0x00008000000079c5 */ /* 0x000fe40000010000 */
[----:B------:R-:W-:-:S01]  /*1bc0*/  FADD R51, R24, R51 ;  /* 0x0000003318337221 */ /* 0x000fc20000000000 */
[----:B------:R-:W-:Y:S01]  /*1bd0*/  FADD R46, R25, R46 ;  /* 0x0000002e192e7221 */ /* 0x000fe20000000000 */
        /* <DEDUP_REMOVED lines=14> */
[----:B------:R-:W-:-:S06]  /*1cc0*/  UMOV UR6, URZ ;  /* 0x0000003f00067c82 */ /* 0x000fcc0008000000 */
.L_x_25:
[----:B------:R-:W-:Y:S05]  /*1cd0*/  @!P1 BRA `(.L_x_26) ;  /* 0x0000000000049947 */ /* 0x000fea0003800000 */
[----:B------:R-:W-:Y:S01]  /*1ce0*/  BPT.TRAP 0x1 ;  /* 0x000000040000795c */ /* 0x000fe20000300000 */
.L_x_26:
[----:B------:R-:W-:Y:S01]  /*1cf0*/  ULEA UR8, UR19, UR10, 0x3 ;  /* 0x0000000a13087291 */ /* 0x000fe2000f8e183f */
[----:B------:R-:W-:-:S03]  /*1d00*/  ISETP.GT.U32.AND P0, PT, R8, 0x1, PT ;  /* 0x000000010800780c */ /* 0x000fc60003f04070 */
[----:B------:R-:W-:-:S04]  /*1d10*/  UIADD3 UR8, UR8, 0x58, URZ ;  /* 0x0000005808087890 */ /* 0x000fc8000fffe03f */
[----:B------:R-:W-:-:S09]  /*1d20*/  UPRMT UR8, URZ, 0x654, UR8 ;  /* 0x000006543f087896 */ /* 0x000fd20008000008 */
[----:B------:R-:W-:Y:S01]  /*1d30*/  SYNCS.ARRIVE.TRANS64.RED.A1T0 RZ, [UR8], RZ ;  /* 0x000000ffffff79a7 */ /* 0x000fe20008100408 */
[----:B------:R-:W-:Y:S05]  /*1d40*/  @P0 BRA `(.L_x_27) ;  /* 0x0000000000040947 */ /* 0x000fea0003800000 */
[----:B------:R-:W-:Y:S01]  /*1d50*/  BPT.TRAP 0x1 ;  /* 0x000000040000795c */ /* 0x000fe20000300000 */
.L_x_27:
[----:B------:R-:W-:Y:S01]  /*1d60*/  UIADD3 UR18, UR18, 0x1, URZ ;  /* 0x0000000112127890 */ /* 0x000fe2000fffe03f */
[C---:B------:R-:W-:Y:S01]  /*1d70*/  ISETP.GT.AND P0, PT, R2.reuse, 0x1, PT ;  /* 0x000000010200780c */ /* 0x040fe20003f04270 */
[----:B------:R-:W-:Y:S01]  /*1d80*/  UIADD3 UR19, UR19, 0x1, URZ ;  /* 0x0000000113137890 */ /* 0x000fe2000fffe03f */
[----:B------:R-:W-:Y:S01]  /*1d90*/  VIADD R2, R2, 0xffffffff ;  /* 0xffffffff02027836 */ /* 0x000fe20000000000 */
[----:B------:R-:W-:Y:S02]  /*1da0*/  UISETP.NE.AND UP0, UPT, UR18, 0xb, UPT ;  /* 0x0000000b1200788c */ /* 0x000fe4000bf05270 */
[----:B------:R-:W-:Y:S02]  /*1db0*/  UISETP.NE.AND UP1, UPT, UR19, 0xb, UPT ;  /* 0x0000000b1300788c */ /* 0x000fe4000bf25270 */
[----:B------:R-:W-:Y:S02]  /*1dc0*/  USEL UR8, URZ, 0x1, UP0 ;  /* 0x000000013f087887 */ /* 0x000fe40008000000 */
[----:B------:R-:W-:-:S02]  /*1dd0*/  USEL UR18, UR18, URZ, UP0 ;  /* 0x0000003f12127287 */ /* 0x000fc40008000000 */
[----:B------:R-:W-:Y:S02]  /*1de0*/  USEL UR19, UR19, URZ, UP1 ;  /* 0x0000003f13137287 */ /* 0x000fe40008800000 */
[----:B------:R-:W-:Y:S01]  /*1df0*/  LOP3.LUT R5, R5, UR8, RZ, 0x3c, !PT ;  /* 0x0000000805057c12 */ /* 0x000fe2000f8e3cff */
[----:B------:R-:W-:Y:S01]  /*1e00*/  UMOV UR8, 0x1 ;  /* 0x0000000100087882 */ /* 0x000fe20000000000 */
[----:B------:R-:W-:Y:S08]  /*1e10*/  @P0 BRA `(.L_x_28) ;  /* 0xfffffff8009c0947 */ /* 0x000ff0000383ffff */
.L_x_20:
[----:B------:R-:W-:Y:S01]  /*1e20*/  UISETP.NE.AND UP0, UPT, UR6, URZ, UPT ;  /* 0x0000003f0600728c */ /* 0x000fe2000bf05270 */
[----:B01----:R-:W0:Y:S03]  /*1e30*/  LDC R2, c[0x0][0x28c] ;  /* 0x0000a300ff027b82 */ /* 0x003e260000000800 */
[----:B------:R-:W-:-:S06]  /*1e40*/  USEL UR6, URZ, 0x1, !UP0 ;  /* 0x000000013f067887 */ /* 0x000fcc000c000000 */
[----:B------:R-:W-:Y:S02]  /*1e50*/  ISETP.NE.AND P0, PT, RZ, UR6, PT ;  /* 0x00000006ff007c0c */ /* 0x000fe4000bf05270 */
[----:B0-----:R-:W-:-:S11]  /*1e60*/  ISETP.GE.AND P1, PT, R2, 0x1, PT ;  /* 0x000000010200780c */ /* 0x001fd60003f26270 */
[----:B------:R-:W-:Y:S05]  /*1e70*/  @!P0 BRA `(.L_x_29) ;  /* 0x0000000000448947 */ /* 0x000fea0003800000 */
[----:B------:R-:W-:Y:S02]  /*1e80*/  WARPGROUP.DEPBAR.LE gsb0, 0x0 ;  /* 0x00008000000079c5 */ /* 0x000fe40000010000 */
[----:B------:R-:W-:Y:S01]  /*1e90*/  FADD R51, R24, R51 ;  /* 0x0000003318337221 */ /* 0x000fe20000000000 */
        /* <DEDUP_REMOVED lines=14> */
[----:B------:R-:W-:-:S07]  /*1f80*/  FADD R14, R14, R39 ;  /* 0x000000270e0e7221 */ /* 0x000fce0000000000 */
.L_x_29:
[----:B------:R-:W-:Y:S02]  /*1f90*/  WARPGROUP.DEPBAR.LE gsb0, 0x0 ;  /* 0x00008000000079c5 */ /* 0x000fe40000010000 */
[----:B------:R-:W-:Y:S05]  /*1fa0*/  @!P1 BRA `(.L_x_30) ;  /* 0x0000000000409947 */ /* 0x000fea0003800000 */
[----:B------:R-:W-:-:S13]  /*1fb0*/  ISETP.NE.AND P0, PT, R48, 0x3, PT ;  /* 0x000000033000780c */ /* 0x000fda0003f05270 */
[----:B------:R-:W-:Y:S05]  /*1fc0*/  @!P0 BRA `(.L_x_31) ;  /* 0x0000000000048947 */ /* 0x000fea0003800000 */
[----:B------:R-:W-:Y:S01]  /*1fd0*/  BPT.TRAP 0x1 ;  /* 0x000000040000795c */ /* 0x000fe20000300000 */
.L_x_31:
[----:B------:R-:W-:Y:S01]  /*1fe0*/  UISETP.LT.AND UP0, UPT, UR9, 0x1, UPT ;  /* 0x000000010900788c */ /* 0x000fe2000bf01270 */
[----:B------:R-:W-:-:S03]  /*1ff0*/  ISETP.GT.U32.AND P0, PT, R8, 0x1, PT ;  /* 0x000000010800780c */ /* 0x000fc60003f04070 */
[----:B------:R-:W-:-:S04]  /*2000*/  USEL UR8, UR9, 0x1, UP0 ;  /* 0x0000000109087887 */ /* 0x000fc80008000000 */
[----:B------:R-:W-:-:S04]  /*2010*/  UIADD3 UR8, UR5, UR9, -UR8 ;  /* 0x0000000905087290 */ /* 0x000fc8000fffe808 */
[----:B------:R-:W-:-:S04]  /*2020*/  UIMAD.WIDE.U32 UR6, UR8, -0x45d1745d, URZ ;  /* 0xba2e8ba3080678a5 */ /* 0x000fc8000f8e003f */
[----:B------:R-:W-:-:S04]  /*2030*/  USHF.R.U32.HI UR6, URZ, 0x3, UR7 ;  /* 0x000000033f067899 */ /* 0x000fc80008011607 */
[----:B------:R-:W-:-:S04]  /*2040*/  UIMAD UR8, UR6, -0xb, UR8 ;  /* 0xfffffff5060878a4 */ /* 0x000fc8000f8e0208 */
[----:B------:R-:W-:-:S04]  /*2050*/  ULEA UR8, UR8, UR10, 0x3 ;  /* 0x0000000a08087291 */ /* 0x000fc8000f8e183f */
[----:B------:R-:W-:-:S04]  /*2060*/  UIADD3 UR8, UR8, 0x58, URZ ;  /* 0x0000005808087890 */ /* 0x000fc8000fffe03f */
[----:B------:R-:W-:-:S09]  /*2070*/  UPRMT UR8, URZ, 0x654, UR8 ;  /* 0x000006543f087896 */ /* 0x000fd20008000008 */
[----:B------:R-:W-:Y:S01]  /*2080*/  SYNCS.ARRIVE.TRANS64.RED.A1T0 RZ, [UR8], RZ ;  /* 0x000000ffffff79a7 */ /* 0x000fe20008100408 */
[----:B------:R-:W-:Y:S05]  /*2090*/  @P0 BRA `(.L_x_30) ;  /* 0x0000000000040947 */ /* 0x000fea0003800000 */
[----:B------:R-:W-:Y:S01]  /*20a0*/  BPT.TRAP 0x1 ;  /* 0x000000040000795c */ /* 0x000fe20000300000 */
.L_x_30:
[----:B------:R-:W0:Y:S01]  /*20b0*/  LDC R25, c[0x0][0x288] ;  /* 0x0000a200ff197b82 */ /* 0x000e220000000800 */
[--C-:B------:R-:W-:Y:S01]  /*20c0*/  SHF.R.U32.HI R2, RZ, 0x2, R17.reuse ;  /* 0x00000002ff027819 */ /* 0x100fe20000011611 */
[----:B------:R-:W-:Y:S01]  /*20d0*/  IMAD.SHL.U32 R13, R11, 0x20, RZ ;  /* 0x000000200b0d7824 */ /* 0x000fe200078e00ff */
[----:B------:R-:W-:Y:S01]  /*20e0*/  SHF.R.U32.HI R5, RZ, 0x7, R17 ;  /* 0x00000007ff057819 */ /* 0x000fe20000011611 */
[----:B------:R-:W-:Y:S01]  /*20f0*/  UIADD3 UR5, UR9, UR5, URZ ;  /* 0x0000000509057290 */ /* 0x000fe2000fffe03f */
[C---:B------:R-:W-:Y:S01]  /*2100*/  LOP3.LUT R10, R17.reuse, 0x3, RZ, 0xc0, !PT ;  /* 0x00000003110a7812 */ /* 0x040fe200078ec0ff */
[----:B------:R-:W-:Y:S01]  /*2110*/  ULDC UR12, c[0x0][0x284] ;  /* 0x0000a100000c7ab9 */ /* 0x000fe20000000800 */
[----:B------:R-:W-:Y:S01]  /*2120*/  LOP3.LUT R4, R17, 0x60, RZ, 0xc0, !PT ;  /* 0x0000006011047812 */ /* 0x000fe200078ec0ff */
[----:B------:R-:W-:Y:S01]  /*2130*/  UISETP.GT.U32.AND UP0, UPT, UR5, 0xa, UPT ;  /* 0x0000000a0500788c */ /* 0x000fe2000bf04070 */
[----:B------:R-:W-:Y:S01]  /*2140*/  LOP3.LUT R3, R2, 0x7, RZ, 0xc0, !PT ;  /* 0x0000000702037812 */ /* 0x000fe200078ec0ff */
[----:B------:R-:W-:Y:S01]  /*2150*/  ULDC.64 UR10, c[0x0][0x5d0] ;  /* 0x00017400000a7ab9 */ /* 0x000fe20000000a00 */
[----:B------:R-:W-:Y:S01]  /*2160*/  LOP3.LUT R2, R5, 0x1, RZ, 0xc0, !PT ;  /* 0x0000000105027812 */ /* 0x000fe200078ec0ff */
[----:B------:R-:W-:Y:S01]  /*2170*/  UISETP.LT.U32.AND UP0, UPT, UR9, 0xb, UP0 ;  /* 0x0000000b0900788c */ /* 0x000fe20008701070 */
[----:B------:R-:W-:Y:S01]  /*2180*/  SHF.R.U32.HI R4, RZ, 0x1, R4 ;  /* 0x00000001ff047819 */ /* 0x000fe20000011604 */
[----:B------:R-:W-:Y:S01]  /*2190*/  UISETP.GE.U32.AND UP1, UPT, UR9, 0xb, UPT ;  /* 0x0000000b0900788c */ /* 0x000fe2000bf26070 */
[----:B------:R-:W-:Y:S01]  /*21a0*/  SHF.R.S32.HI R26, RZ, 0x1f, R21 ;  /* 0x0000001fff1a7819 */ /* 0x000fe20000011415 */
[----:B------:R-:W-:Y:S01]  /*21b0*/  IMAD.SHL.U32 R12, R2, 0x40, RZ ;  /* 0x00000040020c7824 */ /* 0x000fe200078e00ff */
[----:B------:R-:W-:Y:S01]  /*21c0*/  IADD3 R19, RZ, -R4, -R3 ;  /* 0x80000004ff137210 */ /* 0x000fe20007ffe803 */
[----:B------:R-:W-:-:S02]  /*21d0*/  UIMAD.WIDE.U32 UR6, UR5, -0x45d1745d, URZ ;  /* 0xba2e8ba3050678a5 */ /* 0x000fc4000f8e003f */
[----:B------:R-:W-:Y:S01]  /*21e0*/  USEL UR8, URZ, 0x1, !UP0 ;  /* 0x000000013f087887 */ /* 0x000fe2000c000000 */
[----:B------:R-:W-:Y:S01]  /*21f0*/  LOP3.LUT R5, R12, 0x40, R3, 0xe2, !PT ;  /* 0x000000400c057812 */ /* 0x000fe200078ee203 */
[----:B------:R-:W-:Y:S01]  /*2200*/  IMAD R12, R2, -0x40, R19 ;  /* 0xffffffc0020c7824 */ /* 0x000fe200078e0213 */
[----:B------:R-:W-:Y:S01]  /*2210*/  USHF.R.U32.HI UR6, URZ, 0x3, UR7 ;  /* 0x000000033f067899 */ /* 0x000fe20008011607 */
[----:B0-----:R-:W-:Y:S01]  /*2220*/  IMAD R24, R10, -0x2, R25 ;  /* 0xfffffffe0a187824 */ /* 0x001fe200078e0219 */
[----:B------:R-:W-:Y:S01]  /*2230*/  ISETP.GE.AND P0, PT, R13, R25, PT ;  /* 0x000000190d00720c */ /* 0x000fe20003f06270 */
[----:B------:R-:W-:Y:S01]  /*2240*/  IMAD.SHL.U32 R10, R17, 0x2, RZ ;  /* 0x00000002110a7824 */ /* 0x000fe200078e00ff */
[----:B------:R-:W-:Y:S01]  /*2250*/  ULOP3.LUT UR4, UR4, UR8, URZ, 0x3c, !UPT ;  /* 0x0000000804047292 */ /* 0x000fe2000f8e3c3f */
[----:B------:R-:W-:Y:S01]  /*2260*/  IMAD.SHL.U32 R25, R18, 0x80, RZ ;  /* 0x0000008012197824 */ /* 0x000fe200078e00ff */
[----:B------:R-:W-:Y:S01]  /*2270*/  UIMAD UR5, UR6, -0xb, UR5 ;  /* 0xfffffff5060578a4 */ /* 0x000fe2000f8e0205 */
[----:B------:R-:W-:Y:S01]  /*2280*/  IMAD R2, R26, UR10, RZ ;  /* 0x0000000a1a027c24 */ /* 0x000fe2000f8e02ff */
[----:B------:R-:W-:Y:S01]  /*2290*/  LOP3.LUT R10, R13, 0x6, R10, 0xf8, !PT ;  /* 0x000000060d0a7812 */ /* 0x000fe200078ef80a */
[----:B------:R-:W-:Y:S01]  /*22a0*/  IMAD.WIDE R18, R18, 0x80, RZ ;  /* 0x0000008012127825 */ /* 0x000fe200078e02ff */
[----:B------:R-:W-:Y:S01]  /*22b0*/  ISETP.GE.OR P0, PT, R25, UR12, P0 ;  /* 0x0000000c19007c0c */ /* 0x000fe20008706670 */
[----:B------:R-:W-:Y:S01]  /*22c0*/  @UP1 ULOP3.LUT UR4, UR4, 0x1, UR6, 0x78, !UPT ;  /* 0x0000000104041892 */ /* 0x000fe2000f8e7806 */
[----:B------:R-:W-:Y:S01]  /*22d0*/  SHF.R.S32.HI R11, RZ, 0x1f, R10 ;  /* 0x0000001fff0b7819 */ /* 0x000fe2000001140a */
[----:B------:R-:W-:Y:S01]  /*22e0*/  IMAD R27, R21, UR11, R2 ;  /* 0x0000000b151b7c24 */ /* 0x000fe2000f8e0202 */
[----:B------:R-:W-:Y:S01]  /*22f0*/  LOP3.LUT R29, R18, R5, R4, 0xfe, !PT ;  /* 0x00000005121d7212 */ /* 0x000fe200078efe04 */
[----:B------:R-:W-:-:S02]  /*2300*/  IMAD.IADD R28, R24, 0x1, -R13 ;  /* 0x00000001181c7824 */ /* 0x000fc400078e0a0d */
[----:B------:R-:W-:-:S04]  /*2310*/  IMAD.WIDE.U32 R2, R21, UR10, R10 ;  /* 0x0000000a15027c25 */ /* 0x000fc8000f8e000a */
[----:B------:R-:W-:Y:S01]  /*2320*/  IMAD.IADD R3, R3, 0x1, R27 ;  /* 0x0000000103037824 */ /* 0x000fe200078e021b */
[----:B------:R-:W-:Y:S01]  /*2330*/  IADD3 R27, -R25, UR12, R12 ;  /* 0x0000000c191b7c10 */ /* 0x000fe2000fffe10c */
[----:B------:R-:W-:Y:S01]  /*2340*/  IMAD.MOV.U32 R24, RZ, RZ, -0x1 ;  /* 0xffffffffff187424 */ /* 0x000fe200078e00ff */
[----:B------:R-:W-:Y:S06]  /*2350*/  @P0 BRA `(.L_x_32) ;  /* 0x0000001000e40947 */ /* 0x000fec0003800000 */
[----:B------:R-:W0:Y:S01]  /*2360*/  LDC.64 R12, c[0x0][0x5c8] ;  /* 0x00017200ff0c7b82 */ /* 0x000e220000000a00 */
[----:B------:R-:W-:Y:S01]  /*2370*/  ULDC.64 UR6, c[0x0][0x5c0] ;  /* 0x0001700000067ab9 */ /* 0x000fe20000000a00 */
[----:B------:R-:W-:Y:S01]  /*2380*/  BSSY B0, `(.L_x_32) ;  /* 0x0000136000007945 */ /* 0x000fe20003800000 */
[-C--:B0-----:R-:W-:Y:S02]  /*2390*/  IMAD R4, R19, R12.reuse, RZ ;  /* 0x0000000c13047224 */ /* 0x081fe400078e02ff */
[----:B------:R-:W-:-:S04]  /*23a0*/  IMAD.WIDE.U32 R2, R29, R12, R2 ;  /* 0x0000000c1d027225 */ /* 0x000fc800078e0002 */
[----:B------:R-:W-:Y:S01]  /*23b0*/  IMAD R5, R29, R13, R4 ;  /* 0x0000000d1d057224 */ /* 0x000fe200078e0204 */
[----:B------:R-:W-:Y:S02]  /*23c0*/  LEA R4, P0, R12, R2, 0x3 ;  /* 0x000000020c047211 */ /* 0x000fe400078018ff */
[----:B------:R-:W-:Y:S01]  /*23d0*/  IADD3 R2, P1, R2, UR6, RZ ;  /* 0x0000000602027c10 */ /* 0x000fe2000ff3e0ff */
[----:B------:R-:W-:Y:S01]  /*23e0*/  IMAD.IADD R3, R3, 0x1, R5 ;  /* 0x0000000103037824 */ /* 0x000fe200078e0205 */
[----:B------:R-:W-:-:S04]  /*23f0*/  IADD3 R4, P3, R4, UR6, RZ ;  /* 0x0000000604047c10 */ /* 0x000fc8000ff7e0ff */
[----:B------:R-:W-:Y:S02]  /*2400*/  LEA.HI.X R5, R12, R3, R13, 0x3, P0 ;  /* 0x000000030c057211 */ /* 0x000fe400000f1c0d */
[----:B---3-5:R-:W-:Y:S02]  /*2410*/  FSETP.NEU.AND P0, PT, R7, RZ, PT ;  /* 0x000000ff0700720b */ /* 0x028fe40003f0d000 */
[----:B------:R-:W-:Y:S02]  /*2420*/  IADD3.X R3, R3, UR7, RZ, P1, !PT ;  /* 0x0000000703037c10 */ /* 0x000fe40008ffe4ff */
[----:B------:R-:W-:-:S09]  /*2430*/  IADD3.X R5, R5, UR7, RZ, P3, !PT ;  /* 0x0000000705057c10 */ /* 0x000fd20009ffe4ff */
[----:B------:R-:W-:Y:S05]  /*2440*/  @!P0 BRA `(.L_x_33) ;  /* 0x0000000c009c8947 */ /* 0x000fea0003800000 */
[----:B------:R-:W-:Y:S01]  /*2450*/  ULDC.64 UR6, c[0x0][0x5b8] ;  /* 0x00016e0000067ab9 */ /* 0x000fe20000000a00 */
[----:B------:R-:W-:Y:S01]  /*2460*/  ISETP.GE.AND P0, PT, R27, 0x1, PT ;  /* 0x000000011b00780c */ /* 0x000fe20003f06270 */
[----:B------:R-:W-:Y:S01]  /*2470*/  IMAD R26, R26, UR6, RZ ;  /* 0x000000061a1a7c24 */ /* 0x000fe2000f8e02ff */
[----:B------:R-:W-:Y:S01]  /*2480*/  ULDC.64 UR10, c[0x0][0x5a8] ;  /* 0x00016a00000a7ab9 */ /* 0x000fe20000000a00 */
[C---:B------:R-:W-:Y:S01]  /*2490*/  IMAD.WIDE.U32 R12, R21.reuse, UR6, R10 ;  /* 0x00000006150c7c25 */ /* 0x040fe2000f8e000a */
[----:B------:R-:W-:Y:S01]  /*24a0*/  ISETP.LT.OR P4, PT, R28, 0x1, !P0 ;  /* 0x000000011c00780c */ /* 0x000fe20004781670 */
[----:B------:R-:W-:Y:S02]  /*24b0*/  BSSY B1, `(.L_x_34) ;  /* 0x000000c000017945 */ /* 0x000fe40003800000 */
[----:B------:R-:W-:Y:S01]  /*24c0*/  IMAD R21, R21, UR7, R26 ;  /* 0x0000000715157c24 */ /* 0x000fe2000f8e021a */
[----:B------:R-:W-:-:S03]  /*24d0*/  ULDC.64 UR6, c[0x0][0x5b0] ;  /* 0x00016c0000067ab9 */ /* 0x000fc60000000a00 */
[----:B------:R-:W-:Y:S02]  /*24e0*/  IMAD.IADD R13, R13, 0x1, R21 ;  /* 0x000000010d0d7824 */ /* 0x000fe400078e0215 */
[----:B------:R-:W-:Y:S02]  /*24f0*/  IMAD R21, R19, UR6, RZ ;  /* 0x0000000613157c24 */ /* 0x000fe4000f8e02ff */
[----:B------:R-:W-:-:S04]  /*2500*/  IMAD.WIDE.U32 R10, R29, UR6, R12 ;  /* 0x000000061d0a7c25 */ /* 0x000fc8000f8e000c */
[----:B------:R-:W-:Y:S01]  /*2510*/  IMAD R21, R29, UR7, R21 ;  /* 0x000000071d157c24 */ /* 0x000fe2000f8e0215 */
[----:B------:R-:W-:-:S04]  /*2520*/  IADD3 R10, P1, R10, UR10, RZ ;  /* 0x0000000a0a0a7c10 */ /* 0x000fc8000ff3e0ff */
[--C-:B------:R-:W-:Y:S02]  /*2530*/  IADD3.X R11, R11, UR11, R21.reuse, P1, !PT ;  /* 0x0000000b0b0b7c10 */ /* 0x100fe40008ffe415 */
[----:B------:R-:W-:Y:S01]  /*2540*/  PRMT R21, RZ, 0x7610, R21 ;  /* 0x00007610ff157816 */ /* 0x000fe20000000015 */
[----:B------:R-:W-:Y:S06]  /*2550*/  @P4 BRA `(.L_x_35) ;  /* 0x0000000000044947 */ /* 0x000fec0003800000 */
[----:B------:R0:W5:Y:S02]  /*2560*/  LDG.E.U8 R21, desc[UR16][R10.64] ;  /* 0x000000100a157981 */ /* 0x000164000c1e1100 */
.L_x_35:
[----:B------:R-:W-:Y:S05]  /*2570*/  BSYNC B1 ;  /* 0x0000000000017941 */ /* 0x000fea0003800000 */
.L_x_34:
[----:B-----5:R-:W-:Y:S01]  /*2580*/  LOP3.LUT R21, R21, 0xff, RZ, 0xc0, !PT ;  /* 0x000000ff15157812 */ /* 0x020fe200078ec0ff */
[----:B------:R-:W-:Y:S01]  /*2590*/  BSSY B1, `(.L_x_36) ;  /* 0x000000b000017945 */ /* 0x000fe20003800000 */
[----:B------:R-:W-:Y:S02]  /*25a0*/  ISETP.LT.OR P3, PT, R28, 0x2, !P0 ;  /* 0x000000021c00780c */ /* 0x000fe40004761670 */
[----:B------:R-:W-:-:S05]  /*25b0*/  F2FP.F16.E4M3.UNPACK_B R21, R21 ;  /* 0x00000015ff15723e */ /* 0x000fca00020006ff */
[----:B------:R-:W-:Y:S01]  /*25c0*/  HADD2.F32 R26, -RZ, R21.H0_H0 ;  /* 0x20000015ff1a7230 */ /* 0x000fe20000004100 */
[----:B------:R-:W-:-:S04]  /*25d0*/  PRMT R21, RZ, 0x7610, R21 ;  /* 0x00007610ff157816 */ /* 0x000fc80000000015 */
[----:B------:R-:W-:-:S04]  /*25e0*/  FMUL R26, R26, R7 ;  /* 0x000000071a1a7220 */ /* 0x000fc80000400000 */
[----:B--2---:R-:W-:-:S05]  /*25f0*/  FFMA R26, R51, R6, R26 ;  /* 0x00000006331a7223 */ /* 0x004fca000000001a */
[----:B------:R-:W-:-:S05]  /*2600*/  F2FP.SATFINITE.E4M3.F32.PACK_AB_MERGE_C R25, RZ, R26, RZ ;  /* 0x0000001aff19723e */ /* 0x000fca00048070ff */
[----:B------:R1:W-:Y:S01]  /*2610*/  @!P4 STG.E.U8 desc[UR16][R2.64], R25 ;  /* 0x000000190200c986 */ /* 0x0003e2000c101110 */
[----:B------:R-:W-:Y:S05]  /*2620*/  @P3 BRA `(.L_x_37) ;  /* 0x0000000000043947 */ /* 0x000fea0003800000 */
[----:B------:R2:W5:Y:S02]  /*2630*/  LDG.E.U8 R21, desc[UR16][R10.64+0x1] ;  /* 0x000001100a157981 */ /* 0x000564000c1e1100 */
.L_x_37:
[----:B------:R-:W-:Y:S05]  /*2640*/  BSYNC B1 ;  /* 0x0000000000017941 */ /* 0x000fea0003800000 */
.L_x_36:
[----:B-----5:R-:W-:Y:S01]  /*2650*/  LOP3.LUT R21, R21, 0xff, RZ, 0xc0, !PT ;  /* 0x000000ff15157812 */ /* 0x020fe200078ec0ff */
[----:B------:R-:W-:Y:S01]  /*2660*/  BSSY B1, `(.L_x_38) ;  /* 0x0000013000017945 */ /* 0x000fe20003800000 */
[----:B-1----:R-:W-:Y:S02]  /*2670*/  IADD3 R25, P1, R29, 0x8, RZ ;  /* 0x000000081d197810 */ /* 0x002fe40007f3e0ff */
[----:B------:R-:W-:-:S03]  /*2680*/  F2FP.F16.E4M3.UNPACK_B R21, R21 ;  /* 0x00000015ff15723e */ /* 0x000fc600020006ff */
[----:B------:R-:W-:-:S04]  /*2690*/  IMAD.WIDE.U32 R12, R25, UR6, R12 ;  /* 0x00000006190c7c25 */ /* 0x000fc8000f8e000c */
[----:B------:R-:W-:Y:S01]  /*26a0*/  HADD2.F32 R18, -RZ, R21.H0_H0 ;  /* 0x20000015ff127230 */ /* 0x000fe20000004100 */
[----:B------:R-:W-:Y:S01]  /*26b0*/  IADD3 R12, P4, R12, UR10, RZ ;  /* 0x0000000a0c0c7c10 */ /* 0x000fe2000ff9e0ff */
[----:B------:R-:W-:Y:S01]  /*26c0*/  IMAD.X R21, RZ, RZ, R19, P1 ;  /* 0x000000ffff157224 */ /* 0x000fe200008e0613 */
[----:B------:R-:W-:Y:S02]  /*26d0*/  ISETP.GE.AND P1, PT, R27, 0x9, PT ;  /* 0x000000091b00780c */ /* 0x000fe40003f26270 */
[----:B------:R-:W-:Y:S01]  /*26e0*/  FMUL R19, R18, R7 ;  /* 0x0000000712137220 */ /* 0x000fe20000400000 */
[----:B------:R-:W-:Y:S01]  /*26f0*/  IMAD R18, R21, UR6, RZ ;  /* 0x0000000615127c24 */ /* 0x000fe2000f8e02ff */
[----:B------:R-:W-:Y:S02]  /*2700*/  ISETP.LT.OR P5, PT, R28, 0x1, !P1 ;  /* 0x000000011c00780c */ /* 0x000fe40004fa1670 */
[----:B------:R-:W-:Y:S01]  /*2710*/  FFMA R19, R46, R6, R19 ;  /* 0x000000062e137223 */ /* 0x000fe20000000013 */
[--C-:B------:R-:W-:Y:S01]  /*2720*/  IMAD R25, R25, UR7, R18.reuse ;  /* 0x0000000719197c24 */ /* 0x100fe2000f8e0212 */
[----:B------:R-:W-:-:S03]  /*2730*/  PRMT R18, RZ, 0x7610, R18 ;  /* 0x00007610ff127816 */ /* 0x000fc60000000012 */
[----:B------:R-:W-:Y:S02]  /*2740*/  F2FP.SATFINITE.E4M3.F32.PACK_AB_MERGE_C R19, RZ, R19, RZ ;  /* 0x00000013ff13723e */ /* 0x000fe400048070ff */
[----:B------:R-:W-:-:S03]  /*2750*/  IADD3.X R13, R13, UR11, R25, P4, !PT ;  /* 0x0000000b0d0d7c10 */ /* 0x000fc6000a7fe419 */
[----:B------:R1:W-:Y:S01]  /*2760*/  @!P3 STG.E.U8 desc[UR16][R2.64+0x1], R19 ;  /* 0x000001130200b986 */ /* 0x0003e2000c101110 */
[----:B------:R-:W-:Y:S05]  /*2770*/  @P5 BRA `(.L_x_39) ;  /* 0x0000000000045947 */ /* 0x000fea0003800000 */
[----:B------:R3:W5:Y:S02]  /*2780*/  LDG.E.U8 R18, desc[UR16][R12.64] ;  /* 0x000000100c127981 */ /* 0x000764000c1e1100 */
.L_x_39:
[----:B------:R-:W-:Y:S05]  /*2790*/  BSYNC B1 ;  /* 0x0000000000017941 */ /* 0x000fea0003800000 */
.L_x_38:
[----:B-----5:R-:W-:Y:S01]  /*27a0*/  LOP3.LUT R18, R18, 0xff, RZ, 0xc0, !PT ;  /* 0x000000ff12127812 */ /* 0x020fe200078ec0ff */
[----:B------:R-:W-:Y:S01]  /*27b0*/  BSSY B1, `(.L_x_40) ;  /* 0x000000b000017945 */ /* 0x000fe20003800000 */
[----:B------:R-:W-:Y:S02]  /*27c0*/  ISETP.LT.OR P3, PT, R28, 0x2, !P1 ;  /* 0x000000021c00780c */ /* 0x000fe40004f61670 */
[----:B------:R-:W-:-:S05]  /*27d0*/  F2FP.F16.E4M3.UNPACK_B R18, R18 ;  /* 0x00000012ff12723e */ /* 0x000fca00020006ff */
[----:B------:R-:W-:-:S05]  /*27e0*/  HADD2.F32 R18, -RZ, R18.H0_H0 ;  /* 0x20000012ff127230 */ /* 0x000fca0000004100 */
[----:B------:R-:W-:-:S04]  /*27f0*/  FMUL R18, R18, R7 ;  /* 0x0000000712127220 */ /* 0x000fc80000400000 */
[----:B------:R-:W-:-:S05]  /*2800*/  FFMA R18, R49, R6, R18 ;  /* 0x0000000631127223 */ /* 0x000fca0000000012 */
[----:B-1----:R-:W-:Y:S02]  /*2810*/  F2FP.SATFINITE.E4M3.F32.PACK_AB_MERGE_C R19, RZ, R18, RZ ;  /* 0x00000012ff13723e */ /* 0x002fe400048070ff */
[----:B------:R-:W-:-:S03]  /*2820*/  PRMT R18, RZ, 0x7610, R18 ;  /* 0x00007610ff127816 */ /* 0x000fc60000000012 */
[----:B------:R1:W-:Y:S01]  /*2830*/  @!P5 STG.E.U8 desc[UR16][R4.64], R19 ;  /* 0x000000130400d986 */ /* 0x0003e2000c101110 */
[----:B------:R-:W-:Y:S05]  /*2840*/  @P3 BRA `(.L_x_41) ;  /* 0x0000000000043947 */ /* 0x000fea0003800000 */
[----:B------:R4:W5:Y:S02]  /*2850*/  LDG.E.U8 R18, desc[UR16][R12.64+0x1] ;  /* 0x000001100c127981 */ /* 0x000964000c1e1100 */
.L_x_41:
[----:B------:R-:W-:Y:S05]  /*2860*/  BSYNC B1 ;  /* 0x0000000000017941 */ /* 0x000fea0003800000 */
.L_x_40:
[----:B-----5:R-:W-:Y:S01]  /*2870*/  LOP3.LUT R18, R18, 0xff, RZ, 0xc0, !PT ;  /* 0x000000ff12127812 */ /* 0x020fe200078ec0ff */
[----:B------:R-:W-:Y:S01]  /*2880*/  BSSY B1, `(.L_x_42) ;  /* 0x000000b000017945 */ /* 0x000fe20003800000 */
[----:B------:R-:W-:Y:S02]  /*2890*/  ISETP.LT.OR P4, PT, R28, 0x9, !P0 ;  /* 0x000000091c00780c */ /* 0x000fe40004781670 */
[----:B------:R-:W-:-:S05]  /*28a0*/  F2FP.F16.E4M3.UNPACK_B R18, R18 ;  /* 0x00000012ff12723e */ /* 0x000fca00020006ff */
[----:B------:R-:W-:-:S05]  /*28b0*/  HADD2.F32 R18, -RZ, R18.H0_H0 ;  /* 0x20000012ff127230 */ /* 0x000fca0000004100 */
[----:B-1----:R-:W-:Y:S01]  /*28c0*/  FMUL R19, R18, R7 ;  /* 0x0000000712137220 */ /* 0x002fe20000400000 */
[----:B------:R-:W-:-:S03]  /*28d0*/  PRMT R18, RZ, 0x7610, R18 ;  /* 0x00007610ff127816 */ /* 0x000fc60000000012 */
[----:B------:R-:W-:-:S05]  /*28e0*/  FFMA R19, R44, R6, R19 ;  /* 0x000000062c137223 */ /* 0x000fca0000000013 */
[----:B------:R-:W-:-:S05]  /*28f0*/  F2FP.SATFINITE.E4M3.F32.PACK_AB_MERGE_C R19, RZ, R19, RZ ;  /* 0x00000013ff13723e */ /* 0x000fca00048070ff */
[----:B------:R1:W-:Y:S01]  /*2900*/  @!P3 STG.E.U8 desc[UR16][R4.64+0x1], R19 ;  /* 0x000001130400b986 */ /* 0x0003e2000c101110 */
[----:B------:R-:W-:Y:S05]  /*2910*/  @P4 BRA `(.L_x_43) ;  /* 0x0000000000044947 */ /* 0x000fea0003800000 */
[----:B------:R0:W5:Y:S02]  /*2920*/  LDG.E.U8 R18, desc[UR16][R10.64+0x8] ;  /* 0x000008100a127981 */ /* 0x000164000c1e1100 */
.L_x_43:
[----:B------:R-:W-:Y:S05]  /*2930*/  BSYNC B1 ;  /* 0x0000000000017941 */ /* 0x000fea0003800000 */
.L_x_42:
        /* <DEDUP_REMOVED lines=12> */
.L_x_45:
[----:B------:R-:W-:Y:S05]  /*2a00*/  BSYNC B1 ;  /* 0x0000000000017941 */ /* 0x000fea0003800000 */
.L_x_44:
        /* <DEDUP_REMOVED lines=12> */
.L_x_47:
[----:B------:R-:W-:Y:S05]  /*2ad0*/  BSYNC B1 ;  /* 0x0000000000017941 */ /* 0x000fea0003800000 */
.L_x_46:
        /* <DEDUP_REMOVED lines=12> */
.L_x_49:
[----:B------:R-:W-:Y:S05]  /*2ba0*/  BSYNC B1 ;  /* 0x0000000000017941 */ /* 0x000fea0003800000 */
.L_x_48:
        /* <DEDUP_REMOVED lines=12> */
.L_x_51:
[----:B------:R-:W-:Y:S05]  /*2c70*/  BSYNC B1 ;  /* 0x0000000000017941 */ /* 0x000fea0003800000 */
.L_x_50:
        /* <DEDUP_REMOVED lines=12> */
.L_x_53:
[----:B------:R-:W-:Y:S05]  /*2d40*/  BSYNC B1 ;  /* 0x0000000000017941 */ /* 0x000fea0003800000 */
.L_x_52:
        /* <DEDUP_REMOVED lines=12> */
.L_x_55:
[----:B------:R-:W-:Y:S05]  /*2e10*/  BSYNC B1 ;  /* 0x0000000000017941 */ /* 0x000fea0003800000 */
.L_x_54:
        /* <DEDUP_REMOVED lines=12> */
.L_x_57:
[----:B------:R-:W-:Y:S05]  /*2ee0*/  BSYNC B1 ;  /* 0x0000000000017941 */ /* 0x000fea0003800000 */
.L_x_56:
        /* <DEDUP_REMOVED lines=12> */
.L_x_59:
[----:B------:R-:W-:Y:S05]  /*2fb0*/  BSYNC B1 ;  /* 0x0000000000017941 */ /* 0x000fea0003800000 */
.L_x_58:
        /* <DEDUP_REMOVED lines=12> */
.L_x_61:
[----:B------:R-:W-:Y:S05]  /*3080*/  BSYNC B1 ;  /* 0x0000000000017941 */ /* 0x000fea0003800000 */
.L_x_60:
[----:B-----5:R-:W-:Y:S01]  /*3090*/  LOP3.LUT R18, R18, 0xff, RZ, 0xc0, !PT ;  /* 0x000000ff12127812 */ /* 0x020fe200078ec0ff */
[----:B------:R-:W-:Y:S01]  /*30a0*/  BSSY B1, `(.L_x_62) ;  /* 0x000000b000017945 */ /* 0x000fe20003800000 */
[----:B------:R-:W-:Y:S02]  /*30b0*/  ISETP.LT.OR P3, PT, R28, 0x19, !P1 ;  /* 0x000000191c00780c */ /* 0x000fe40004f61670 */
[----:B------:R-:W-:Y:S02]  /*30c0*/  F2FP.F16.E4M3.UNPACK_B R18, R18 ;  /* 0x00000012ff12723e */ /* 0x000fe400020006ff */
[----:B0-2---:R-:W-:-:S03]  /*30d0*/  PRMT R10, RZ, 0x7610, R10 ;  /* 0x00007610ff0a7816 */ /* 0x005fc6000000000a */
[----:B------:R-:W-:-:S05]  /*30e0*/  HADD2.F32 R18, -RZ, R18.H0_H0 ;  /* 0x20000012ff127230 */ /* 0x000fca0000004100 */
[----:B------:R-:W-:-:S04]  /*30f0*/  FMUL R11, R18, R7 ;  /* 0x00000007120b7220 */ /* 0x000fc80000400000 */
[----:B------:R-:W-:-:S05]  /*3100*/  FFMA R11, R16, R6, R11 ;  /* 0x00000006100b7223 */ /* 0x000fca000000000b */
[----:B------:R-:W-:-:S05]  /*3110*/  F2FP.SATFINITE.E4M3.F32.PACK_AB_MERGE_C R11, RZ, R11, RZ ;  /* 0x0000000bff0b723e */ /* 0x000fca00048070ff */
[----:B------:R0:W-:Y:S01]  /*3120*/  @!P0 STG.E.U8 desc[UR16][R2.64+0x19], R11 ;  /* 0x0000190b02008986 */ /* 0x0001e2000c101110 */
[----:B------:R-:W-:Y:S05]  /*3130*/  @P3 BRA `(.L_x_63) ;  /* 0x0000000000043947 */ /* 0x000fea0003800000 */
[----:B------:R2:W5:Y:S02]  /*3140*/  LDG.E.U8 R10, desc[UR16][R12.64+0x18] ;  /* 0x000018100c0a7981 */ /* 0x000564000c1e1100 */
.L_x_63:
[----:B------:R-:W-:Y:S05]  /*3150*/  BSYNC B1 ;  /* 0x0000000000017941 */ /* 0x000fea0003800000 */
.L_x_62:
[----:B-----5:R-:W-:Y:S01]  /*3160*/  LOP3.LUT R10, R10, 0xff, RZ, 0xc0, !PT ;  /* 0x000000ff0a0a7812 */ /* 0x020fe200078ec0ff */
[----:B------:R-:W-:Y:S01]  /*3170*/  BSSY B1, `(.L_x_64) ;  /* 0x000000b000017945 */ /* 0x000fe20003800000 */
[----:B------:R-:W-:Y:S02]  /*3180*/  ISETP.LT.OR P1, PT, R28, 0x1a, !P1 ;  /* 0x0000001a1c00780c */ /* 0x000fe40004f21670 */
[----:B------:R-:W-:Y:S02]  /*3190*/  F2FP.F16.E4M3.UNPACK_B R10, R10 ;  /* 0x0000000aff0a723e */ /* 0x000fe400020006ff */
[----:B01----:R-:W-:-:S03]  /*31a0*/  PRMT R2, RZ, 0x7610, R2 ;  /* 0x00007610ff027816 */ /* 0x003fc60000000002 */
[----:B------:R-:W-:-:S05]  /*31b0*/  HADD2.F32 R10, -RZ, R10.H0_H0 ;  /* 0x2000000aff0a7230 */ /* 0x000fca0000004100 */
[----:B------:R-:W-:-:S04]  /*31c0*/  FMUL R10, R10, R7 ;  /* 0x000000070a0a7220 */ /* 0x000fc80000400000 */
[----:B------:R-:W-:-:S05]  /*31d0*/  FFMA R10, R15, R6, R10 ;  /* 0x000000060f0a7223 */ /* 0x000fca000000000a */
[----:B------:R-:W-:-:S05]  /*31e0*/  F2FP.SATFINITE.E4M3.F32.PACK_AB_MERGE_C R3, RZ, R10, RZ ;  /* 0x0000000aff03723e */ /* 0x000fca00048070ff */
[----:B------:R0:W-:Y:S01]  /*31f0*/  @!P3 STG.E.U8 desc[UR16][R4.64+0x18], R3 ;  /* 0x000018030400b986 */ /* 0x0001e2000c101110 */
[----:B------:R-:W-:Y:S05]  /*3200*/  @P1 BRA `(.L_x_65) ;  /* 0x0000000000041947 */ /* 0x000fea0003800000 */
[----:B------:R1:W5:Y:S02]  /*3210*/  LDG.E.U8 R2, desc[UR16][R12.64+0x19] ;  /* 0x000019100c027981 */ /* 0x000364000c1e1100 */
.L_x_65:
[----:B------:R-:W-:Y:S05]  /*3220*/  BSYNC B1 ;  /* 0x0000000000017941 */ /* 0x000fea0003800000 */
.L_x_64:
[----:B------:R-:W-:Y:S05]  /*3230*/  @P1 BRA `(.L_x_66) ;  /* 0x0000000400281947 */ /* 0x000fea0003800000 */
[----:B-----5:R-:W-:-:S04]  /*3240*/  LOP3.LUT R2, R2, 0xff, RZ, 0xc0, !PT ;  /* 0x000000ff02027812 */ /* 0x020fc800078ec0ff */
[----:B------:R-:W-:-:S05]  /*3250*/  F2FP.F16.E4M3.UNPACK_B R2, R2 ;  /* 0x00000002ff02723e */ /* 0x000fca00020006ff */
[----:B------:R-:W-:-:S05]  /*3260*/  HADD2.F32 R2, -RZ, R2.H0_H0 ;  /* 0x20000002ff027230 */ /* 0x000fca0000004100 */
[----:B0-----:R-:W-:-:S04]  /*3270*/  FMUL R3, R2, R7 ;  /* 0x0000000702037220 */ /* 0x001fc80000400000 */
[----:B------:R-:W-:-:S05]  /*3280*/  FFMA R3, R14, R6, R3 ;  /* 0x000000060e037223 */ /* 0x000fca0000000003 */
[----:B------:R-:W-:-:S05]  /*3290*/  F2FP.SATFINITE.E4M3.F32.PACK_AB_MERGE_C R3, RZ, R3, RZ ;  /* 0x00000003ff03723e */ /* 0x000fca00048070ff */
[----:B------:R0:W-:Y:S01]  /*32a0*/  STG.E.U8 desc[UR16][R4.64+0x19], R3 ;  /* 0x0000190304007986 */ /* 0x0001e2000c101110 */
[----:B------:R-:W-:Y:S05]  /*32b0*/  BRA `(.L_x_66) ;  /* 0x0000000400087947 */ /* 0x000fea0003800000 */
.L_x_33:
[----:B------:R-:W-:Y:S01]  /*32c0*/  ISETP.GE.AND P1, PT, R27, 0x1, PT ;  /* 0x000000011b00780c */ /* 0x000fe20003f26270 */
[-C--:B--2---:R-:W-:Y:S01]  /*32d0*/  FMUL R51, R51, R6.reuse ;  /* 0x0000000633337220 */ /* 0x084fe20000400000 */
[-C--:B------:R-:W-:Y:S01]  /*32e0*/  FMUL R46, R46, R6.reuse ;  /* 0x000000062e2e7220 */ /* 0x080fe20000400000 */
[----:B------:R-:W-:Y:S01]  /*32f0*/  ISETP.GE.AND P0, PT, R27, 0x9, PT ;  /* 0x000000091b00780c */ /* 0x000fe20003f06270 */
[-C--:B------:R-:W-:Y:S01]  /*3300*/  FMUL R49, R49, R6.reuse ;  /* 0x0000000631317220 */ /* 0x080fe20000400000 */
[----:B------:R-:W-:Y:S01]  /*3310*/  ISETP.LT.OR P4, PT, R28, 0x1, !P1 ;  /* 0x000000011c00780c */ /* 0x000fe20004f81670 */
[-C--:B------:R-:W-:Y:S01]  /*3320*/  FMUL R44, R44, R6.reuse ;  /* 0x000000062c2c7220 */ /* 0x080fe20000400000 */
[----:B------:R-:W-:Y:S01]  /*3330*/  ISETP.LT.OR P5, PT, R28, 0x2, !P1 ;  /* 0x000000021c00780c */ /* 0x000fe20004fa1670 */
[-C--:B------:R-:W-:Y:S01]  /*3340*/  FMUL R47, R47, R6.reuse ;  /* 0x000000062f2f7220 */ /* 0x080fe20000400000 */
[----:B------:R-:W-:Y:S01]  /*3350*/  F2FP.SATFINITE.E4M3.F32.PACK_AB_MERGE_C R51, RZ, R51, RZ ;  /* 0x00000033ff33723e */ /* 0x000fe200048070ff */
[----:B------:R-:W-:Y:S01]  /*3360*/  FMUL R42, R42, R6 ;  /* 0x000000062a2a7220 */ /* 0x000fe20000400000 */
[----:B------:R-:W-:Y:S01]  /*3370*/  F2FP.SATFINITE.E4M3.F32.PACK_AB_MERGE_C R11, RZ, R46, RZ ;  /* 0x0000002eff0b723e */ /* 0x000fe200048070ff */
[-C--:B------:R-:W-:Y:S01]  /*3380*/  FMUL R45, R45, R6.reuse ;  /* 0x000000062d2d7220 */ /* 0x080fe20000400000 */
[----:B------:R-:W-:Y:S01]  /*3390*/  ISETP.LT.OR P3, PT, R28, 0x1, !P0 ;  /* 0x000000011c00780c */ /* 0x000fe20004761670 */
[-C--:B------:R-:W-:Y:S01]  /*33a0*/  FMUL R40, R40, R6.reuse ;  /* 0x0000000628287220 */ /* 0x080fe20000400000 */
[C---:B------:R-:W-:Y:S01]  /*33b0*/  ISETP.LT.OR P6, PT, R28.reuse, 0xa, !P1 ;  /* 0x0000000a1c00780c */ /* 0x040fe20004fc1670 */
[-C--:B------:R-:W-:Y:S01]  /*33c0*/  FMUL R43, R43, R6.reuse ;  /* 0x000000062b2b7220 */ /* 0x080fe20000400000 */
[----:B------:R-:W-:Y:S01]  /*33d0*/  F2FP.SATFINITE.E4M3.F32.PACK_AB_MERGE_C R49, RZ, R49, RZ ;  /* 0x00000031ff31723e */ /* 0x000fe200048070ff */
[----:B------:R-:W-:Y:S01]  /*33e0*/  @!P4 STG.E.U8 desc[UR16][R2.64], R51 ;  /* 0x000000330200c986 */ /* 0x000fe2000c101110 */
[----:B------:R-:W-:Y:S01]  /*33f0*/  ISETP.LT.OR P4, PT, R28, 0x2, !P0 ;  /* 0x000000021c00780c */ /* 0x000fe20004781670 */
[----:B------:R-:W-:Y:S01]  /*3400*/  FMUL R22, R22, R6 ;  /* 0x0000000616167220 */ /* 0x000fe20000400000 */
[----:B------:R-:W-:Y:S01]  /*3410*/  F2FP.SATFINITE.E4M3.F32.PACK_AB_MERGE_C R13, RZ, R44, RZ ;  /* 0x0000002cff0d723e */ /* 0x000fe200048070ff */
[----:B------:R0:W-:Y:S01]  /*3420*/  @!P5 STG.E.U8 desc[UR16][R2.64+0x1], R11 ;  /* 0x0000010b0200d986 */ /* 0x0001e2000c101110 */
[C---:B------:R-:W-:Y:S01]  /*3430*/  ISETP.LT.OR P5, PT, R28.reuse, 0x9, !P1 ;  /* 0x000000091c00780c */ /* 0x040fe20004fa1670 */
[-C--:B------:R-:W-:Y:S01]  /*3440*/  FMUL R41, R41, R6.reuse ;  /* 0x0000000629297220 */ /* 0x080fe20000400000 */
[----:B------:R-:W-:Y:S01]  /*3450*/  F2FP.SATFINITE.E4M3.F32.PACK_AB_MERGE_C R47, RZ, R47, RZ ;  /* 0x0000002fff2f723e */ /* 0x000fe200048070ff */
[----:B------:R-:W-:Y:S01]  /*3460*/  @!P3 STG.E.U8 desc[UR16][R4.64], R49 ;  /* 0x000000310400b986 */ /* 0x000fe2000c101110 */
[----:B------:R-:W-:Y:S01]  /*3470*/  ISETP.LT.OR P3, PT, R28, 0x9, !P0 ;  /* 0x000000091c00780c */ /* 0x000fe20004761670 */
[-C--:B------:R-:W-:Y:S01]  /*3480*/  FMUL R20, R20, R6.reuse ;  /* 0x0000000614147220 */ /* 0x080fe20000400000 */
[----:B------:R-:W-:Y:S01]  /*3490*/  F2FP.SATFINITE.E4M3.F32.PACK_AB_MERGE_C R45, RZ, R45, RZ ;  /* 0x0000002dff2d723e */ /* 0x000fe200048070ff */
[-C--:B------:R-:W-:Y:S01]  /*34a0*/  FMUL R23, R23, R6.reuse ;  /* 0x0000000617177220 */ /* 0x080fe20000400000 */
[----:B------:R-:W-:Y:S01]  /*34b0*/  F2FP.SATFINITE.E4M3.F32.PACK_AB_MERGE_C R43, RZ, R43, RZ ;  /* 0x0000002bff2b723e */ /* 0x000fe200048070ff */
[----:B------:R1:W-:Y:S01]  /*34c0*/  @!P4 STG.E.U8 desc[UR16][R4.64+0x1], R13 ;  /* 0x0000010d0400c986 */ /* 0x0003e2000c101110 */
[----:B------:R-:W-:Y:S01]  /*34d0*/  ISETP.LT.OR P4, PT, R28, 0xa, !P0 ;  /* 0x0000000a1c00780c */ /* 0x000fe20004781670 */
[----:B------:R-:W-:Y:S01]  /*34e0*/  FMUL R16, R16, R6 ;  /* 0x0000000610107220 */ /* 0x000fe20000400000 */
[----:B0-----:R-:W-:Y:S01]  /*34f0*/  F2FP.SATFINITE.E4M3.F32.PACK_AB_MERGE_C R11, RZ, R42, RZ ;  /* 0x0000002aff0b723e */ /* 0x001fe200048070ff */
[----:B------:R-:W-:Y:S01]  /*3500*/  @!P5 STG.E.U8 desc[UR16][R2.64+0x8], R47 ;  /* 0x0000082f0200d986 */ /* 0x000fe2000c101110 */
[----:B------:R-:W-:Y:S01]  /*3510*/  ISETP.LT.OR P5, PT, R28, 0x11, !P1 ;  /* 0x000000111c00780c */ /* 0x000fe20004fa1670 */
[-C--:B------:R-:W-:Y:S01]  /*3520*/  FMUL R15, R15, R6.reuse ;  /* 0x000000060f0f7220 */ /* 0x080fe20000400000 */
[----:B------:R-:W-:Y:S01]  /*3530*/  FMUL R14, R14, R6 ;  /* 0x000000060e0e7220 */ /* 0x000fe20000400000 */
[----:B------:R0:W-:Y:S01]  /*3540*/  @!P6 STG.E.U8 desc[UR16][R2.64+0x9], R11 ;  /* 0x0000090b0200e986 */ /* 0x0001e2000c101110 */
[----:B------:R-:W-:-:S02]  /*3550*/  ISETP.LT.OR P6, PT, R28, 0x12, !P1 ;  /* 0x000000121c00780c */ /* 0x000fc40004fc1670 */
[----:B------:R-:W-:Y:S01]  /*3560*/  F2FP.SATFINITE.E4M3.F32.PACK_AB_MERGE_C R41, RZ, R41, RZ ;  /* 0x00000029ff29723e */ /* 0x000fe200048070ff */
[----:B------:R-:W-:Y:S01]  /*3570*/  @!P3 STG.E.U8 desc[UR16][R4.64+0x8], R45 ;  /* 0x0000082d0400b986 */ /* 0x000fe2000c101110 */
[----:B-1----:R-:W-:Y:S02]  /*3580*/  F2FP.SATFINITE.E4M3.F32.PACK_AB_MERGE_C R13, RZ, R40, RZ ;  /* 0x00000028ff0d723e */ /* 0x002fe400048070ff */
[C---:B------:R-:W-:Y:S02]  /*3590*/  ISETP.LT.OR P3, PT, R28.reuse, 0x11, !P0 ;  /* 0x000000111c00780c */ /* 0x040fe40004761670 */
[----:B------:R-:W-:Y:S01]  /*35a0*/  F2FP.SATFINITE.E4M3.F32.PACK_AB_MERGE_C R23, RZ, R23, RZ ;  /* 0x00000017ff17723e */ /* 0x000fe200048070ff */
[----:B------:R1:W-:Y:S01]  /*35b0*/  @!P4 STG.E.U8 desc[UR16][R4.64+0x9], R13 ;  /* 0x0000090d0400c986 */ /* 0x0003e2000c101110 */
[C---:B------:R-:W-:Y:S02]  /*35c0*/  ISETP.LT.OR P4, PT, R28.reuse, 0x19, !P1 ;  /* 0x000000191c00780c */ /* 0x040fe40004f81670 */
[----:B0-----:R-:W-:Y:S01]  /*35d0*/  F2FP.SATFINITE.E4M3.F32.PACK_AB_MERGE_C R11, RZ, R22, RZ ;  /* 0x00000016ff0b723e */ /* 0x001fe200048070ff */
[----:B------:R-:W-:Y:S01]  /*35e0*/  @!P5 STG.E.U8 desc[UR16][R2.64+0x10], R43 ;  /* 0x0000102b0200d986 */ /* 0x000fe2000c101110 */
[----:B------:R-:W-:-:S02]  /*35f0*/  ISETP.LT.OR P5, PT, R28, 0x12, !P0 ;  /* 0x000000121c00780c */ /* 0x000fc400047a1670 */
[C---:B------:R-:W-:Y:S01]  /*3600*/  ISETP.LT.OR P1, PT, R28.reuse, 0x1a, !P1 ;  /* 0x0000001a1c00780c */ /* 0x040fe20004f21670 */
[----:B------:R0:W-:Y:S01]  /*3610*/  @!P6 STG.E.U8 desc[UR16][R2.64+0x11], R11 ;  /* 0x0000110b0200e986 */ /* 0x0001e2000c101110 */
[C---:B------:R-:W-:Y:S02]  /*3620*/  ISETP.LT.OR P6, PT, R28.reuse, 0x19, !P0 ;  /* 0x000000191c00780c */ /* 0x040fe400047c1670 */
[----:B------:R-:W-:Y:S01]  /*3630*/  ISETP.LT.OR P0, PT, R28, 0x1a, !P0 ;  /* 0x0000001a1c00780c */ /* 0x000fe20004701670 */
[----:B------:R2:W-:Y:S01]  /*3640*/  @!P3 STG.E.U8 desc[UR16][R4.64+0x10], R41 ;  /* 0x000010290400b986 */ /* 0x0005e2000c101110 */
[----:B-1----:R-:W-:Y:S02]  /*3650*/  F2FP.SATFINITE.E4M3.F32.PACK_AB_MERGE_C R13, RZ, R16, RZ ;  /* 0x00000010ff0d723e */ /* 0x002fe400048070ff */
[----:B------:R-:W-:Y:S02]  /*3660*/  F2FP.SATFINITE.E4M3.F32.PACK_AB_MERGE_C R15, RZ, R15, RZ ;  /* 0x0000000fff0f723e */ /* 0x000fe400048070ff */
[----:B------:R-:W-:-:S02]  /*3670*/  F2FP.SATFINITE.E4M3.F32.PACK_AB_MERGE_C R19, RZ, R14, RZ ;  /* 0x0000000eff13723e */ /* 0x000fc400048070ff */
[----:B0-----:R-:W-:-:S05]  /*3680*/  F2FP.SATFINITE.E4M3.F32.PACK_AB_MERGE_C R11, RZ, R20, RZ ;  /* 0x00000014ff0b723e */ /* 0x001fca00048070ff */
[----:B------:R2:W-:Y:S04]  /*3690*/  @!P5 STG.E.U8 desc[UR16][R4.64+0x11], R11 ;  /* 0x0000110b0400d986 */ /* 0x0005e8000c101110 */
[----:B------:R2:W-:Y:S04]  /*36a0*/  @!P4 STG.E.U8 desc[UR16][R2.64+0x18], R23 ;  /* 0x000018170200c986 */ /* 0x0005e8000c101110 */
[----:B------:R2:W-:Y:S04]  /*36b0*/  @!P1 STG.E.U8 desc[UR16][R2.64+0x19], R13 ;  /* 0x0000190d02009986 */ /* 0x0005e8000c101110 */
[----:B------:R2:W-:Y:S04]  /*36c0*/  @!P6 STG.E.U8 desc[UR16][R4.64+0x18], R15 ;  /* 0x0000180f0400e986 */ /* 0x0005e8000c101110 */
[----:B------:R2:W-:Y:S02]  /*36d0*/  @!P0 STG.E.U8 desc[UR16][R4.64+0x19], R19 ;  /* 0x0000191304008986 */ /* 0x0005e4000c101110 */
.L_x_66:
[----:B------:R-:W-:Y:S05]  /*36e0*/  BSYNC B0 ;  /* 0x0000000000007941 */ /* 0x000fea0003800000 */
.L_x_32:
[----:B------:R-:W-:Y:S01]  /*36f0*/  ULDC UR6, c[0x0][0xc] ;  /* 0x0000030000067ab9 */ /* 0x000fe20000000800 */
[----:B------:R-:W-:Y:S01]  /*3700*/  ULDC UR7, c[0x0][0x10] ;  /* 0x0000040000077ab9 */ /* 0x000fe20000000800 */
[----:B0-2---:R-:W0:Y:S01]  /*3710*/  LDC R5, c[0x0][0x14] ;  /* 0x00000500ff057b82 */ /* 0x005e220000000800 */
[----:B------:R-:W-:Y:S01]  /*3720*/  UIMAD.WIDE.U32 UR6, UR6, UR7, URZ ;  /* 0x00000007060672a5 */ /* 0x000fe2000f8e003f */
[----:B-----5:R-:W-:Y:S02]  /*3730*/  IMAD.MOV.U32 R2, RZ, RZ, R0 ;  /* 0x000000ffff027224 */ /* 0x020fe400078e0000 */
[----:B------:R-:W-:Y:S02]  /*3740*/  IMAD.MOV.U32 R3, RZ, RZ, R9 ;  /* 0x000000ffff037224 */ /* 0x000fe400078e0009 */
[----:B------:R-:W-:Y:S02]  /*3750*/  IMAD.MOV.U32 R11, RZ, RZ, -0x1 ;  /* 0xffffffffff0b7424 */ /* 0x000fe400078e00ff */
[----:B------:R-:W-:-:S02]  /*3760*/  IMAD.MOV.U32 R21, RZ, RZ, -0x1 ;  /* 0xffffffffff157424 */ /* 0x000fc400078e00ff */
[----:B0-----:R-:W-:-:S04]  /*3770*/  IMAD.WIDE.U32 R2, R5, UR6, R2 ;  /* 0x0000000605027c25 */ /* 0x001fc8000f8e0002 */
[----:B------:R-:W-:Y:S01]  /*3780*/  IMAD R5, R5, UR7, RZ ;  /* 0x0000000705057c24 */ /* 0x000fe2000f8e02ff */
[----:B------:R-:W-:Y:S01]  /*3790*/  ULDC.64 UR6, c[0x0][0x650] ;  /* 0x0001940000067ab9 */ /* 0x000fe20000000a00 */
[----:B------:R-:W-:Y:S01]  /*37a0*/  IMAD.MOV.U32 R0, RZ, RZ, R2 ;  /* 0x000000ffff007224 */ /* 0x000fe200078e0002 */
[----:B------:R-:W-:Y:S01]  /*37b0*/  ISETP.GE.U32.AND P0, PT, R2, UR6, PT ;  /* 0x0000000602007c0c */ /* 0x000fe2000bf06070 */
[----:B------:R-:W-:Y:S01]  /*37c0*/  IMAD.IADD R9, R3, 0x1, R5 ;  /* 0x0000000103097824 */ /* 0x000fe200078e0205 */
[----:B------:R-:W-:-:S04]  /*37d0*/  PRMT R3, RZ, 0x7610, R3 ;  /* 0x00007610ff037816 */ /* 0x000fc80000000003 */
[----:B------:R-:W-:-:S13]  /*37e0*/  ISETP.GE.U32.AND.EX P0, PT, R9, UR7, PT, P0 ;  /* 0x0000000709007c0c */ /* 0x000fda000bf06100 */
[----:B------:R-:W-:Y:S05]  /*37f0*/  @P0 BRA `(.L_x_67) ;  /* 0x0000000400640947 */ /* 0x000fea0003800000 */
[----:B------:R-:W0:Y:S01]  /*3800*/  S2R R16, SR_CTAID.X ;  /* 0x0000000000107919 */ /* 0x000e220000002500 */
[----:B-1-34-:R-:W1:Y:S01]  /*3810*/  LDC.64 R12, c[0x0][0x628] ;  /* 0x00018a00ff0c7b82 */ /* 0x01ae620000000a00 */
[----:B------:R-:W-:Y:S01]  /*3820*/  ULDC UR6, c[0x0][0x150] ;  /* 0x0000540000067ab9 */ /* 0x000fe20000000800 */
[----:B------:R-:W-:Y:S01]  /*3830*/  IMAD.MOV.U32 R10, RZ, RZ, R0 ;  /* 0x000000ffff0a7224 */ /* 0x000fe200078e0000 */
[----:B------:R-:W2:Y:S01]  /*3840*/  S2R R22, SR_CTAID.Y ;  /* 0x0000000000167919 */ /* 0x000ea20000002600 */
[----:B------:R-:W-:-:S04]  /*3850*/  IMAD.MOV.U32 R11, RZ, RZ, R9 ;  /* 0x000000ffff0b7224 */ /* 0x000fc800078e0009 */
[----:B------:R-:W3:Y:S08]  /*3860*/  LDC R23, c[0x0][0x144] ;  /* 0x00005100ff177b82 */ /* 0x000ef00000000800 */
[----:B------:R-:W4:Y:S08]  /*3870*/  LDC R14, c[0x0][0x630] ;  /* 0x00018c00ff0e7b82 */ /* 0x000f300000000800 */
[----:B------:R-:W2:Y:S01]  /*3880*/  LDC.64 R18, c[0x0][0x620] ;  /* 0x00018800ff127b82 */ /* 0x000ea20000000a00 */
[----:B-1----:R-:W-:-:S04]  /*3890*/  ISETP.NE.U32.AND P0, PT, R12, RZ, PT ;  /* 0x000000ff0c00720c */ /* 0x002fc80003f05070 */
[----:B------:R-:W-:Y:S02]  /*38a0*/  ISETP.NE.AND.EX P0, PT, R13, RZ, PT, P0 ;  /* 0x000000ff0d00720c */ /* 0x000fe40003f05300 */
[----:B0-----:R-:W-:-:S05]  /*38b0*/  I2FP.F32.U32 R2, R16 ;  /* 0x0000001000027245 */ /* 0x001fca0000201000 */
[----:B------:R-:W-:-:S04]  /*38c0*/  FMUL R2, R2, UR6 ;  /* 0x0000000602027c20 */ /* 0x000fc80008400000 */
[----:B------:R0:W1:Y:S02]  /*38d0*/  F2I.U32.TRUNC.NTZ R20, R2 ;  /* 0x0000000200147305 */ /* 0x000064000020f000 */
[----:B---34-:R-:W-:Y:S05]  /*38e0*/  @!P0 BRA `(.L_x_68) ;  /* 0x0000000000288947 */ /* 0x018fea0003800000 */
[----:B------:R-:W3:Y:S02]  /*38f0*/  LDC R3, c[0x0][0x634] ;  /* 0x00018d00ff037b82 */ /* 0x000ee40000000800 */
[----:B---3--:R-:W-:-:S05]  /*3900*/  IADD3 R11, P0, R0, R3, RZ ;  /* 0x00000003000b7210 */ /* 0x008fca0007f1e0ff */
[----:B------:R-:W-:-:S04]  /*3910*/  IMAD.X R15, RZ, RZ, R9, P0 ;  /* 0x000000ffff0f7224 */ /* 0x000fc800000e0609 */
[----:B0-----:R-:W-:-:S04]  /*3920*/  IMAD.WIDE.U32 R2, R15, R12, RZ ;  /* 0x0000000c0f027225 */ /* 0x001fc800078e00ff */
[----:B------:R-:W-:-:S04]  /*3930*/  IMAD.WIDE.U32 R4, P0, R11, R13, R2 ;  /* 0x0000000d0b047225 */ /* 0x000fc80007800002 */
[----:B------:R-:W-:-:S04]  /*3940*/  IMAD.WIDE.U32 R2, R11, R12, RZ ;  /* 0x0000000c0b027225 */ /* 0x000fc800078e00ff */
[----:B------:R-:W-:Y:S01]  /*3950*/  IMAD.X R11, RZ, RZ, RZ, P0 ;  /* 0x000000ffff0b7224 */ /* 0x000fe200000e06ff */
[----:B------:R-:W-:Y:S01]  /*3960*/  IADD3 RZ, P0, R3, R4, RZ ;  /* 0x0000000403ff7210 */ /* 0x000fe20007f1e0ff */
[----:B------:R-:W-:-:S04]  /*3970*/  IMAD.MOV.U32 R10, RZ, RZ, R5 ;  /* 0x000000ffff0a7224 */ /* 0x000fc800078e0005 */
[----:B------:R-:W-:-:S08]  /*3980*/  IMAD.WIDE.U32.X R10, R15, R13, R10, P0 ;  /* 0x0000000d0f0a7225 */ /* 0x000fd000000e040a */
.L_x_68:
[-CC-:B------:R-:W-:Y:S01]  /*3990*/  SHF.R.U64 R21, R10, R14.reuse, R11.reuse ;  /* 0x0000000e0a157219 */ /* 0x180fe2000000120b */
[----:B------:R-:W3:Y:S01]  /*39a0*/  LDC.64 R28, c[0x0][0x640] ;  /* 0x00019000ff1c7b82 */ /* 0x000ee20000000a00 */
[----:B0-----:R-:W-:Y:S01]  /*39b0*/  SHF.R.U32.HI R2, RZ, R14, R11 ;  /* 0x0000000eff027219 */ /* 0x001fe2000001160b */
[----:B-1----:R-:W-:Y:S01]  /*39c0*/  IMAD.MOV R20, RZ, RZ, -R20 ;  /* 0x000000ffff147224 */ /* 0x002fe200078e0a14 */
[----:B------:R-:W-:Y:S01]  /*39d0*/  IADD3 R5, P0, RZ, -R21, RZ ;  /* 0x80000015ff057210 */ /* 0x000fe20007f1e0ff */
[----:B------:R-:W-:Y:S01]  /*39e0*/  ULDC UR6, c[0x0][0x154] ;  /* 0x0000550000067ab9 */ /* 0x000fe20000000800 */
[----:B------:R-:W-:Y:S02]  /*39f0*/  IMAD.MOV.U32 R11, RZ, RZ, 0x1 ;  /* 0x00000001ff0b7424 */ /* 0x000fe400078e00ff */
[----:B------:R-:W-:Y:S01]  /*3a00*/  IMAD R23, R23, R20, R16 ;  /* 0x0000001417177224 */ /* 0x000fe200078e0210 */
[----:B------:R-:W0:Y:S01]  /*3a10*/  LDC R10, c[0x0][0x618] ;  /* 0x00018600ff0a7b82 */ /* 0x000e220000000800 */
[----:B------:R-:W-:-:S02]  /*3a20*/  IMAD.X R3, RZ, RZ, ~R2, P0 ;  /* 0x000000ffff037224 */ /* 0x000fc400000e0e02 */
[----:B------:R-:W-:Y:S02]  /*3a30*/  IMAD.MOV.U32 R2, RZ, RZ, R0 ;  /* 0x000000ffff027224 */ /* 0x000fe400078e0000 */
[-C--:B--2---:R-:W-:Y:S02]  /*3a40*/  IMAD R4, R3, R18.reuse, RZ ;  /* 0x0000001203047224 */ /* 0x084fe400078e02ff */
[----:B------:R-:W-:Y:S01]  /*3a50*/  IMAD.MOV.U32 R3, RZ, RZ, R9 ;  /* 0x000000ffff037224 */ /* 0x000fe200078e0009 */
[----:B------:R-:W1:Y:S01]  /*3a60*/  LDC R24, c[0x0][0x608] ;  /* 0x00018200ff187b82 */ /* 0x000e620000000800 */
[----:B------:R-:W-:-:S04]  /*3a70*/  IMAD.WIDE.U32 R2, R5, R18, R2 ;  /* 0x0000001205027225 */ /* 0x000fc800078e0002 */
[----:B------:R-:W-:-:S03]  /*3a80*/  IMAD R5, R5, R19, R4 ;  /* 0x0000001305057224 */ /* 0x000fc600078e0204 */
[----:B------:R-:W2:Y:S01]  /*3a90*/  LDC R26, c[0x0][0x658] ;  /* 0x00019600ff1a7b82 */ /* 0x000ea20000000800 */
[----:B------:R-:W-:Y:S01]  /*3aa0*/  I2FP.F32.U32 R4, R22 ;  /* 0x0000001600047245 */ /* 0x000fe20000201000 */
[----:B------:R-:W-:Y:S01]  /*3ab0*/  IMAD.IADD R3, R3, 0x1, R5 ;  /* 0x0000000103037824 */ /* 0x000fe200078e0205 */
[----:B---3--:R-:W-:Y:S01]  /*3ac0*/  ISETP.NE.U32.AND P0, PT, R28, RZ, PT ;  /* 0x000000ff1c00720c */ /* 0x008fe20003f05070 */
[----:B------:R-:W-:Y:S02]  /*3ad0*/  IMAD.MOV.U32 R5, RZ, RZ, -0x1 ;  /* 0xffffffffff057424 */ /* 0x000fe400078e00ff */
[----:B------:R-:W-:Y:S02]  /*3ae0*/  FMUL R4, R4, UR6 ;  /* 0x0000000604047c20 */ /* 0x000fe40008400000 */
[----:B------:R-:W3:Y:S01]  /*3af0*/  LDC R19, c[0x0][0x148] ;  /* 0x00005200ff137b82 */ /* 0x000ee20000000800 */
[----:B0-----:R-:W-:Y:S01]  /*3b00*/  SHF.R.U64 R14, R2, R10, R3 ;  /* 0x0000000a020e7219 */ /* 0x001fe20000001203 */
[----:B------:R0:W4:Y:S01]  /*3b10*/  F2I.U32.TRUNC.NTZ R15, R4 ;  /* 0x00000004000f7305 */ /* 0x000122000020f000 */
[----:B------:R-:W-:-:S02]  /*3b20*/  ISETP.NE.AND.EX P0, PT, R29, RZ, PT, P0 ;  /* 0x000000ff1d00720c */ /* 0x000fc40003f05300 */
[----:B------:R-:W-:-:S03]  /*3b30*/  SHF.R.U32.HI R3, RZ, R10, R3 ;  /* 0x0000000aff037219 */ /* 0x000fc60000011603 */
[----:B------:R-:W0:Y:S01]  /*3b40*/  LDC R18, c[0x0][0x600] ;  /* 0x00018000ff127b82 */ /* 0x000e220000000800 */
[-CC-:B-1----:R-:W-:Y:S02]  /*3b50*/  SHF.R.U64 R12, R14, R24.reuse, R3.reuse ;  /* 0x000000180e0c7219 */ /* 0x182fe40000001203 */
[----:B------:R-:W-:-:S05]  /*3b60*/  SHF.R.U32.HI R3, RZ, R24, R3 ;  /* 0x00000018ff037219 */ /* 0x000fca0000011603 */
[----:B------:R-:W1:Y:S01]  /*3b70*/  LDC R20, c[0x0][0x648] ;  /* 0x00019200ff147b82 */ /* 0x000e620000000800 */
[-CC-:B--2---:R-:W-:Y:S02]  /*3b80*/  SHF.R.U64 R16, R12, R26.reuse, R3.reuse ;  /* 0x0000001a0c107219 */ /* 0x184fe40000001203 */
[-C--:B------:R-:W-:Y:S02]  /*3b90*/  SHF.L.U32 R5, R5, R26.reuse, RZ ;  /* 0x0000001a05057219 */ /* 0x080fe400000006ff */
[-C--:B------:R-:W-:Y:S01]  /*3ba0*/  SHF.R.U32.HI R3, RZ, R26.reuse, R3 ;  /* 0x0000001aff037219 */ /* 0x080fe20000011603 */
[----:B------:R-:W-:Y:S01]  /*3bb0*/  IMAD.MOV.U32 R2, RZ, RZ, R16 ;  /* 0x000000ffff027224 */ /* 0x000fe200078e0010 */
[----:B------:R-:W-:Y:S01]  /*3bc0*/  SHF.L.U32 R24, R11, R26, RZ ;  /* 0x0000001a0b187219 */ /* 0x000fe200000006ff */
[----:B------:R-:W2:Y:S01]  /*3bd0*/  LDC R27, c[0x0][0x638] ;  /* 0x00018e00ff1b7b82 */ /* 0x000ea20000000800 */
[----:B------:R-:W-:-:S07]  /*3be0*/  LOP3.LUT R25, RZ, R5, RZ, 0x33, !PT ;  /* 0x00000005ff197212 */ /* 0x000fce00078e33ff */
[----:B------:R-:W0:Y:S01]  /*3bf0*/  LDC R30, c[0x0][0x610] ;  /* 0x00018400ff1e7b82 */ /* 0x000e220000000800 */
[----:B----4-:R-:W-:Y:S05]  /*3c00*/  @!P0 BRA `(.L_x_69) ;  /* 0x0000000000288947 */ /* 0x010fea0003800000 */
[----:B------:R-:W4:Y:S02]  /*3c10*/  LDC R11, c[0x0][0x64c] ;  /* 0x00019300ff0b7b82 */ /* 0x000f240000000800 */
[----:B----4-:R-:W-:-:S05]  /*3c20*/  IADD3 R11, P0, R16, R11, RZ ;  /* 0x0000000b100b7210 */ /* 0x010fca0007f1e0ff */
[----:B------:R-:W-:-:S04]  /*3c30*/  IMAD.X R13, RZ, RZ, R3, P0 ;  /* 0x000000ffff0d7224 */ /* 0x000fc800000e0603 */
[----:B------:R-:W-:-:S04]  /*3c40*/  IMAD.WIDE.U32 R2, R13, R28, RZ ;  /* 0x0000001c0d027225 */ /* 0x000fc800078e00ff */
[----:B0-----:R-:W-:-:S04]  /*3c50*/  IMAD.WIDE.U32 R4, P0, R11, R29, R2 ;  /* 0x0000001d0b047225 */ /* 0x001fc80007800002 */
[----:B------:R-:W-:-:S04]  /*3c60*/  IMAD.WIDE.U32 R2, R11, R28, RZ ;  /* 0x0000001c0b027225 */ /* 0x000fc800078e00ff */
[----:B------:R-:W-:Y:S01]  /*3c70*/  IMAD.X R11, RZ, RZ, RZ, P0 ;  /* 0x000000ffff0b7224 */ /* 0x000fe200000e06ff */
[----:B------:R-:W-:Y:S01]  /*3c80*/  IADD3 RZ, P0, R3, R4, RZ ;  /* 0x0000000403ff7210 */ /* 0x000fe20007f1e0ff */
[----:B------:R-:W-:-:S04]  /*3c90*/  IMAD.MOV.U32 R10, RZ, RZ, R5 ;  /* 0x000000ffff0a7224 */ /* 0x000fc800078e0005 */
[----:B------:R-:W-:-:S08]  /*3ca0*/  IMAD.WIDE.U32.X R2, R13, R29, R10, P0 ;  /* 0x0000001d0d027225 */ /* 0x000fd000000e040a */
.L_x_69:
[----:B-1----:R-:W-:Y:S01]  /*3cb0*/  SHF.R.U64 R2, R2, R20, R3 ;  /* 0x0000001402027219 */ /* 0x002fe20000001203 */
[----:B0-----:R-:W-:Y:S01]  /*3cc0*/  VIADD R11, R18, 0xffffffff ;  /* 0xffffffff120b7836 */ /* 0x001fe20000000000 */
[----:B------:R-:W-:Y:S01]  /*3cd0*/  LOP3.LUT R5, R12, R25, RZ, 0xc0, !PT ;  /* 0x000000190c057212 */ /* 0x000fe200078ec0ff */
[----:B------:R-:W-:Y:S02]  /*3ce0*/  IMAD.MOV R15, RZ, RZ, -R15 ;  /* 0x000000ffff0f7224 */ /* 0x000fe400078e0a0f */
[----:B------:R-:W-:Y:S02]  /*3cf0*/  IMAD.MOV R3, RZ, RZ, -R2 ;  /* 0x000000ffff037224 */ /* 0x000fe400078e0a02 */
[----:B------:R-:W-:Y:S01]  /*3d00*/  IMAD R24, R24, R2, R5 ;  /* 0x0000000218187224 */ /* 0x000fe200078e0205 */
[----:B------:R-:W-:Y:S01]  /*3d10*/  LOP3.LUT R5, R14, R11, RZ, 0xc0, !PT ;  /* 0x0000000b0e057212 */ /* 0x000fe200078ec0ff */
[----:B---3--:R-:W-:Y:S02]  /*3d20*/  @P2 IMAD R23, R19, R15, R22 ;  /* 0x0000000f13172224 */ /* 0x008fe400078e0216 */
[----:B--2---:R-:W-:-:S02]  /*3d30*/  IMAD R2, R3, R27, R16 ;  /* 0x0000001b03027224 */ /* 0x004fc400078e0210 */
[----:B------:R-:W-:Y:S02]  /*3d40*/  IMAD R24, R24, R30, R23 ;  /* 0x0000001e18187224 */ /* 0x000fe400078e0217 */
[----:B------:R-:W-:Y:S02]  /*3d50*/  IMAD R5, R2, R18, R5 ;  /* 0x0000001202057224 */ /* 0x000fe400078e0205 */
[----:B------:R-:W-:-:S03]  /*3d60*/  IMAD.MOV.U32 R3, RZ, RZ, 0x1 ;  /* 0x00000001ff037424 */ /* 0x000fc600078e00ff */
[----:B------:R-:W-:Y:S02]  /*3d70*/  SEL R11, R5, R24, !P2 ;  /* 0x00000018050b7207 */ /* 0x000fe40005000000 */
[----:B------:R-:W-:-:S07]  /*3d80*/  SEL R24, R24, R5, !P2 ;  /* 0x0000000518187207 */ /* 0x000fce0005000000 */
.L_x_67:
[----:B------:R-:W-:Y:S01]  /*3d90*/  LOP3.LUT P0, RZ, R3, 0xff, RZ, 0xc0, !PT ;  /* 0x000000ff03ff7812 */ /* 0x000fe2000780c0ff */
[----:B------:R-:W-:-:S12]  /*3da0*/  IMAD.MOV.U32 R18, RZ, RZ, R24 ;  /* 0x000000ffff127224 */ /* 0x000fd800078e0018 */
[----:B------:R-:W-:Y:S05]  /*3db0*/  @P0 BRA `(.L_x_70) ;  /* 0xffffffd000ac0947 */ /* 0x000fea000383ffff */
[----:B------:R-:W-:Y:S05]  /*3dc0*/  EXIT ;  /* 0x000000000000794d */ /* 0x000fea0003800000 */
.L_x_4:
[----:B0-----:R-:W-:Y:S01]  /*3dd0*/  ULDC.64 UR4, c[0x0][0x650] ;  /* 0x0001940000047ab9 */ /* 0x001fe20000000a00 */
        /* <DEDUP_REMOVED lines=25> */
.L_x_72:
[--C-:B------:R-:W-:Y:S01]  /*3f70*/  SHF.R.U64 R14, R12, R16, R13.reuse ;  /* 0x000000100c0e7219 */ /* 0x100fe2000000120d */
[----:B------:R-:W0:Y:S01]  /*3f80*/  LDC R18, c[0x0][0x618] ;  /* 0x00018600ff127b82 */ /* 0x000e220000000800 */
[----:B------:R-:W-:Y:S01]  /*3f90*/  I2FP.F32.U32 R10, R4 ;  /* 0x00000004000a7245 */ /* 0x000fe20000201000 */
[----:B------:R-:W-:Y:S01]  /*3fa0*/  ULDC UR4, c[0x0][0x150] ;  /* 0x0000540000047ab9 */ /* 0x000fe20000000800 */
[----:B------:R-:W-:Y:S01]  /*3fb0*/  SHF.R.U32.HI R5, RZ, R16, R13 ;  /* 0x00000010ff057219 */ /* 0x000fe2000001160d */
[----:B------:R-:W-:Y:S01]  /*3fc0*/  IMAD.MOV.U32 R6, RZ, RZ, R0 ;  /* 0x000000ffff067224 */ /* 0x000fe200078e0000 */
[----:B------:R-:W-:Y:S01]  /*3fd0*/  IADD3 R11, P0, RZ, -R14, RZ ;  /* 0x8000000eff0b7210 */ /* 0x000fe20007f1e0ff */
[----:B------:R-:W-:Y:S01]  /*3fe0*/  FMUL R13, R10, UR4 ;  /* 0x000000040a0d7c20 */ /* 0x000fe20008400000 */
[----:B------:R-:W-:Y:S01]  /*3ff0*/  IMAD.MOV.U32 R7, RZ, RZ, R9 ;  /* 0x000000ffff077224 */ /* 0x000fe200078e0009 */
[----:B------:R-:W1:Y:S01]  /*4000*/  LDC.64 R24, c[0x0][0x640] ;  /* 0x00019000ff187b82 */ /* 0x000e620000000a00 */
[----:B------:R-:W-:Y:S01]  /*4010*/  ULDC UR4, c[0x0][0x154] ;  /* 0x0000550000047ab9 */ /* 0x000fe20000000800 */
[----:B------:R-:W-:-:S02]  /*4020*/  IMAD.X R5, RZ, RZ, ~R5, P0 ;  /* 0x000000ffff057224 */ /* 0x000fc400000e0e05 */
[----:B------:R-:W2:Y:S01]  /*4030*/  F2I.U32.TRUNC.NTZ R13, R13 ;  /* 0x0000000d000d7305 */ /* 0x000ea2000020f000 */
[----:B------:R-:W-:-:S03]  /*4040*/  IMAD.WIDE.U32 R6, R11, R20, R6 ;  /* 0x000000140b067225 */ /* 0x000fc600078e0006 */
[----:B------:R-:W3:Y:S01]  /*4050*/  LDC R15, c[0x0][0x144] ;  /* 0x00005100ff0f7b82 */ /* 0x000ee20000000800 */
[----:B------:R-:W-:-:S04]  /*4060*/  IMAD R10, R5, R20, RZ ;  /* 0x00000014050a7224 */ /* 0x000fc800078e02ff */
[----:B------:R-:W-:Y:S02]  /*4070*/  IMAD R5, R11, R21, R10 ;  /* 0x000000150b057224 */ /* 0x000fe400078e020a */
[----:B------:R-:W-:Y:S01]  /*4080*/  IMAD.MOV.U32 R10, RZ, RZ, -0x1 ;  /* 0xffffffffff0a7424 */ /* 0x000fe200078e00ff */
[----:B------:R-:W4:Y:S01]  /*4090*/  LDC R16, c[0x0][0x608] ;  /* 0x00018200ff107b82 */ /* 0x000f220000000800 */
[----:B------:R-:W-:Y:S01]  /*40a0*/  IMAD.IADD R5, R7, 0x1, R5 ;  /* 0x0000000107057824 */ /* 0x000fe200078e0205 */
[----:B------:R-:W-:-:S04]  /*40b0*/  I2FP.F32.U32 R7, R3 ;  /* 0x0000000300077245 */ /* 0x000fc80000201000 */
[-C--:B0-----:R-:W-:Y:S01]  /*40c0*/  SHF.R.U64 R12, R6, R18.reuse, R5 ;  /* 0x00000012060c7219 */ /* 0x081fe20000001205 */
[----:B--2---:R-:W-:Y:S01]  /*40d0*/  IMAD.MOV R6, RZ, RZ, -R13 ;  /* 0x000000ffff067224 */ /* 0x004fe200078e0a0d */
[----:B------:R-:W0:Y:S01]  /*40e0*/  LDC R11, c[0x0][0x658] ;  /* 0x00019600ff0b7b82 */ /* 0x000e220000000800 */
[----:B-1----:R-:W-:Y:S01]  /*40f0*/  ISETP.NE.U32.AND P0, PT, R24, RZ, PT ;  /* 0x000000ff1800720c */ /* 0x002fe20003f05070 */
[----:B------:R-:W-:Y:S01]  /*4100*/  FMUL R7, R7, UR4 ;  /* 0x0000000407077c20 */ /* 0x000fe20008400000 */
[----:B------:R-:W-:Y:S02]  /*4110*/  SHF.R.U32.HI R5, RZ, R18, R5 ;  /* 0x00000012ff057219 */ /* 0x000fe40000011605 */
[----:B------:R-:W-:-:S03]  /*4120*/  ISETP.NE.AND.EX P0, PT, R25, RZ, PT, P0 ;  /* 0x000000ff1900720c */ /* 0x000fc60003f05300 */
[----:B------:R-:W1:Y:S01]  /*4130*/  LDC R20, c[0x0][0x148] ;  /* 0x00005200ff147b82 */ /* 0x000e620000000800 */
[----:B---3--:R-:W-:Y:S02]  /*4140*/  IMAD R23, R15, R6, R4 ;  /* 0x000000060f177224 */ /* 0x008fe400078e0204 */
[----:B------:R-:W-:-:S05]  /*4150*/  IMAD.MOV.U32 R6, RZ, RZ, 0x1 ;  /* 0x00000001ff067424 */ /* 0x000fca00078e00ff */
[----:B------:R-:W2:Y:S01]  /*4160*/  LDC R21, c[0x0][0x600] ;  /* 0x00018000ff157b82 */ /* 0x000ea20000000800 */
[-CC-:B----4-:R-:W-:Y:S02]  /*4170*/  SHF.R.U64 R15, R12, R16.reuse, R5.reuse ;  /* 0x000000100c0f7219 */ /* 0x190fe40000001205 */
[----:B------:R-:W-:Y:S02]  /*4180*/  SHF.R.U32.HI R4, RZ, R16, R5 ;  /* 0x00000010ff047219 */ /* 0x000fe40000011605 */
[----:B------:R3:W4:Y:S03]  /*4190*/  F2I.U32.TRUNC.NTZ R16, R7 ;  /* 0x0000000700107305 */ /* 0x000726000020f000 */
[----:B------:R-:W1:Y:S01]  /*41a0*/  LDC R22, c[0x0][0x648] ;  /* 0x00019200ff167b82 */ /* 0x000e620000000800 */
[-C--:B0-----:R-:W-:Y:S02]  /*41b0*/  SHF.R.U64 R19, R15, R11.reuse, R4 ;  /* 0x0000000b0f137219 */ /* 0x081fe40000001204 */
[----:B------:R-:W-:-:S02]  /*41c0*/  SHF.L.U32 R10, R10, R11, RZ ;  /* 0x0000000b0a0a7219 */ /* 0x000fc400000006ff */
[-C--:B------:R-:W-:Y:S01]  /*41d0*/  SHF.R.U32.HI R5, RZ, R11.reuse, R4 ;  /* 0x0000000bff057219 */ /* 0x080fe20000011604 */
[----:B------:R-:W-:Y:S01]  /*41e0*/  IMAD.MOV.U32 R4, RZ, RZ, R19 ;  /* 0x000000ffff047224 */ /* 0x000fe200078e0013 */
[----:B------:R-:W-:Y:S01]  /*41f0*/  SHF.L.U32 R18, R6, R11, RZ ;  /* 0x0000000b06127219 */ /* 0x000fe200000006ff */
[----:B------:R-:W0:Y:S01]  /*4200*/  LDC R26, c[0x0][0x638] ;  /* 0x00018e00ff1a7b82 */ /* 0x000e220000000800 */
[----:B------:R-:W-:-:S07]  /*4210*/  LOP3.LUT R28, RZ, R10, RZ, 0x33, !PT ;  /* 0x0000000aff1c7212 */ /* 0x000fce00078e33ff */
        /* <DEDUP_REMOVED lines=12> */
.L_x_73:
        /* <DEDUP_REMOVED lines=15> */
.L_x_71:
[----:B------:R-:W-:-:S08]  /*43d0*/  NOP ;  /* 0x0000000000007918 */ /* 0x000fd00000000000 */
[----:B------:R-:W0:-:S00]  /*43e0*/  USETMAXREG.DEALLOC.CTAPOOL 0x28 ;  /* 0x00000028000079c8 */ /* 0x000e0000080e0500 */
[----:B0-----:R-:W-:-:S13]  /*43f0*/  ISETP.NE.AND P0, PT, R2, RZ, PT ;  /* 0x000000ff0200720c */ /* 0x001fda0003f05270 */
[----:B------:R-:W-:Y:S05]  /*4400*/  @P0 EXIT ;  /* 0x000000000000094d */ /* 0x000fea0003800000 */
[----:B------:R-:W-:Y:S01]  /*4410*/  LOP3.LUT P0, RZ, R7, 0xff, RZ, 0xc0, !PT ;  /* 0x000000ff07ff7812 */ /* 0x000fe2000780c0ff */
[----:B------:R-:W-:Y:S02]  /*4420*/  IMAD.MOV.U32 R12, RZ, RZ, 0x1 ;  /* 0x00000001ff0c7424 */ /* 0x000fe400078e00ff */
[----:B------:R-:W-:-:S10]  /*4430*/  IMAD.MOV.U32 R16, RZ, RZ, RZ ;  /* 0x000000ffff107224 */ /* 0x000fd400078e00ff */
[----:B------:R-:W-:Y:S05]  /*4440*/  @!P0 BRA `(.L_x_74) ;  /* 0x0000000c00348947 */ /* 0x000fea0003800000 */
[----:B------:R-:W0:Y:S01]  /*4450*/  LDC R2, c[0x0][0x28c] ;  /* 0x0000a300ff027b82 */ /* 0x000e220000000800 */
[----:B------:R-:W-:Y:S01]  /*4460*/  ULDC UR5, c[0x0][0x600] ;  /* 0x0001800000057ab9 */ /* 0x000fe20000000800 */
[----:B------:R-:W-:Y:S01]  /*4470*/  ULDC UR4, c[0x0][0xc] ;  /* 0x0000030000047ab9 */ /* 0x000fe20000000800 */
[----:B------:R-:W-:Y:S01]  /*4480*/  UIADD3 UR16, UR5, -0x1, URZ ;  /* 0xffffffff05107890 */ /* 0x000fe2000fffe03f */
[C---:B------:R-:W-:Y:S01]  /*4490*/  LOP3.LUT P3, RZ, R17.reuse, 0x7f, RZ, 0xc0, !PT ;  /* 0x0000007f11ff7812 */ /* 0x040fe2000786c0ff */
[----:B------:R-:W-:Y:S01]  /*44a0*/  ULDC UR6, c[0x0][0x658] ;  /* 0x0001960000067ab9 */ /* 0x000fe20000000800 */
[----:B------:R-:W-:Y:S01]  /*44b0*/  ULDC UR5, c[0x0][0x10] ;  /* 0x0000040000057ab9 */ /* 0x000fe20000000800 */
[----:B------:R-:W-:Y:S01]  /*44c0*/  UMOV UR7, 0xffffffff ;  /* 0xffffffff00077882 */ /* 0x000fe20000000000 */
[----:B------:R-:W-:Y:S01]  /*44d0*/  UMOV UR8, 0x1 ;  /* 0x0000000100087882 */ /* 0x000fe20000000000 */
[----:B------:R-:W-:Y:S01]  /*44e0*/  UIMAD.WIDE.U32 UR4, UR4, UR5, URZ ;  /* 0x00000005040472a5 */ /* 0x000fe2000f8e003f */
[----:B------:R-:W-:Y:S01]  /*44f0*/  LOP3.LUT P0, RZ, R17, 0x1f, RZ, 0xc0, !PT ;  /* 0x0000001f11ff7812 */ /* 0x000fe2000780c0ff */
[----:B------:R-:W-:Y:S01]  /*4500*/  USHF.L.U32 UR7, UR7, UR6, URZ ;  /* 0x0000000607077299 */ /* 0x000fe2000800063f */
[----:B------:R-:W-:Y:S01]  /*4510*/  BSSY B0, `(.L_x_74) ;  /* 0x00000c0000007945 */ /* 0x000fe20003800000 */
[----:B------:R-:W-:Y:S01]  /*4520*/  USHF.L.U32 UR18, UR8, UR6, URZ ;  /* 0x0000000608127299 */ /* 0x000fe2000800063f */
[----:B------:R-:W-:Y:S01]  /*4530*/  IMAD.MOV.U32 R14, RZ, RZ, 0x1 ;  /* 0x00000001ff0e7424 */ /* 0x000fe200078e00ff */
[----:B------:R-:W-:Y:S01]  /*4540*/  LOP3.LUT R15, R8, 0x2, RZ, 0xfc, !PT ;  /* 0x00000002080f7812 */ /* 0x000fe200078efcff */
[----:B------:R-:W-:Y:S01]  /*4550*/  ULDC UR6, c[0x0][0x14] ;  /* 0x0000050000067ab9 */ /* 0x000fe20000000800 */
[----:B------:R-:W-:Y:S01]  /*4560*/  PLOP3.LUT P0, PT, P0, P3, PT, 0x8a, 0x0 ;  /* 0x000000000000781c */ /* 0x000fe20000707172 */
[----:B------:R-:W-:Y:S01]  /*4570*/  UIMAD.WIDE.U32 UR20, UR4, UR6, URZ ;  /* 0x00000006041472a5 */ /* 0x000fe2000f8e003f */
[----:B------:R-:W-:Y:S01]  /*4580*/  IMAD.MOV.U32 R12, RZ, RZ, 0x1 ;  /* 0x00000001ff0c7424 */ /* 0x000fe200078e00ff */
[----:B------:R-:W-:Y:S01]  /*4590*/  UIMAD UR13, UR5, UR6, URZ ;  /* 0x00000006050d72a4 */ /* 0x000fe2000f8e023f */
[----:B------:R-:W-:Y:S01]  /*45a0*/  IMAD.MOV.U32 R16, RZ, RZ, RZ ;  /* 0x000000ffff107224 */ /* 0x000fe200078e00ff */
[----:B------:R-:W-:Y:S01]  /*45b0*/  ULOP3.LUT UR17, URZ, UR7, URZ, 0x33, !UPT ;  /* 0x000000073f117292 */ /* 0x000fe2000f8e333f */
[----:B0-----:R-:W-:Y:S01]  /*45c0*/  VIADD R2, R2, 0x7f ;  /* 0x0000007f02027836 */ /* 0x001fe20000000000 */
[----:B------:R-:W-:Y:S01]  /*45d0*/  UIADD3 UR13, UR21, UR13, URZ ;  /* 0x0000000d150d7290 */ /* 0x000fe2000fffe03f */
[----:B------:R-:W-:-:S03]  /*45e0*/  ULDC.64 UR22, c[0x0][0x198] ;  /* 0x0000660000167ab9 */ /* 0x000fc60000000a00 */
[----:B------:R-:W-:-:S04]  /*45f0*/  SHF.R.S32.HI R3, RZ, 0x1f, R2 ;  /* 0x0000001fff037819 */ /* 0x000fc80000011402 */
[----:B------:R-:W-:-:S04]  /*4600*/  LEA.HI R3, R3, R2, RZ, 0x7 ;  /* 0x0000000203037211 */ /* 0x000fc800078f38ff */
[----:B------:R-:W-:-:S05]  /*4610*/  SHF.R.S32.HI R11, RZ, 0x7, R3 ;  /* 0x00000007ff0b7819 */ /* 0x000fca0000011403 */
[----:B------:R-:W-:-:S07]  /*4620*/  VIADD R10, R11, 0x1 ;  /* 0x000000010b0a7836 */ /* 0x000fce0000000000 */
.L_x_86:
[----:B------:R-:W-:-:S03]  /*4630*/  UMOV UR4, 0xffffffff ;  /* 0xffffffff00047882 */ /* 0x000fc60000000000 */
[----:B------:R-:W-:Y:S05]  /*4640*/  BRA.DIV UR4, `(.L_x_75) ;  /* 0x0000001204a07947 */ /* 0x000fea000b800000 */
[----:B------:R-:W-:-:S13]  /*4650*/  ELECT P1, URZ, PT ;  /* 0x00000000003f782f */ /* 0x000fda0003820000 */
.L_x_104:
[----:B------:R-:W0:Y:S01]  /*4660*/  LDC R2, c[0x0][0x28c] ;  /* 0x0000a300ff027b82 */ /* 0x000e220000000800 */
[----:B------:R-:W-:Y:S01]  /*4670*/  BSSY B1, `(.L_x_76) ;  /* 0x0000037000017945 */ /* 0x000fe20003800000 */
[----:B0-----:R-:W-:-:S13]  /*4680*/  ISETP.LT.OR P1, PT, R2, 0x1, !P1 ;  /* 0x000000010200780c */ /* 0x001fda0004f21670 */
[----:B------:R-:W-:Y:S05]  /*4690*/  @P1 BRA `(.L_x_77) ;  /* 0x0000000000d01947 */ /* 0x000fea0003800000 */
[----:B------:R-:W-:Y:S02]  /*46a0*/  IMAD.SHL.U32 R17, R18, 0x20, RZ ;  /* 0x0000002012117824 */ /* 0x000fe400078e00ff */
[----:B------:R-:W-:Y:S02]  /*46b0*/  IMAD.SHL.U32 R13, R13, 0x80, RZ ;  /* 0x000000800d0d7824 */ /* 0x000fe400078e00ff */
[----:B------:R-:W-:Y:S02]  /*46c0*/  IMAD.MOV.U32 R20, RZ, RZ, RZ ;  /* 0x000000ffff147224 */ /* 0x000fe400078e00ff */
[----:B------:R-:W-:Y:S02]  /*46d0*/  IMAD.MOV.U32 R2, RZ, RZ, R10 ;  /* 0x000000ffff027224 */ /* 0x000fe400078e000a */
[----:B------:R-:W-:Y:S02]  /*46e0*/  IMAD.MOV.U32 R3, RZ, RZ, R12 ;  /* 0x000000ffff037224 */ /* 0x000fe400078e000c */
[----:B------:R-:W-:-:S07]  /*46f0*/  IMAD.MOV.U32 R4, RZ, RZ, R16 ;  /* 0x000000ffff047224 */ /* 0x000fce00078e0010 */
.L_x_81:
[----:B------:R-:W0:Y:S01]  /*4700*/  S2R R18, SR_CgaCtaId ;  /* 0x0000000000127919 */ /* 0x000e220000008800 */
[----:B------:R-:W-:Y:S01]  /*4710*/  MOV R5, 0x400 ;  /* 0x0000040000057802 */ /* 0x000fe20000000f00 */
[----:B------:R-:W1:Y:S03]  /*4720*/  @!P3 LDC R7, c[0x0][0x500] ;  /* 0x00014000ff07bb82 */ /* 0x000e660000000800 */
[----:B0-----:R-:W-:Y:S02]  /*4730*/  LEA R19, R18, R5, 0x18 ;  /* 0x0000000512137211 */ /* 0x001fe400078ec0ff */
[----:B------:R-:W-:-:S03]  /*4740*/  SHF.L.U32 R5, R3, 0x1f, RZ ;  /* 0x0000001f03057819 */ /* 0x000fc600000006ff */
[----:B------:R-:W-:-:S04]  /*4750*/  IMAD R18, R4, 0x8, R19 ;  /* 0x0000000804127824 */ /* 0x000fc800078e0213 */
[----:B------:R-:W0:Y:S02]  /*4760*/  SYNCS.PHASECHK.TRANS64.TRYWAIT P1, [R18+URZ+0x58], R5 ;  /* 0x00005805120075a7 */ /* 0x000e24000802017f */
[----:B01----:R-:W-:Y:S05]  /*4770*/  @!P1 BRA `(.L_x_78) ;  /* 0x0000001000749947 */ /* 0x003fea0003800000 */
.L_x_105:
[----:B0-----:R-:W-:Y:S01]  /*4780*/  PRMT R5, R15, 0x9910, RZ ;  /* 0x000099100f057816 */ /* 0x001fe200000000ff */
[----:B------:R0:W-:Y:S03]  /*4790*/  @!P3 SYNCS.ARRIVE.TRANS64 RZ, [R18+URZ], R7 ;  /* 0x0000000712ffb9a7 */ /* 0x0001e6000800003f */
[----:B------:R-:W-:-:S13]  /*47a0*/  ISETP.NE.AND P1, PT, R5, 0x2, PT ;  /* 0x000000020500780c */ /* 0x000fda0003f25270 */
[----:B0-----:R-:W-:Y:S05]  /*47b0*/  @P1 BRA `(.L_x_79) ;  /* 0x0000000000041947 */ /* 0x001fea0003800000 */
[----:B------:R-:W-:Y:S01]  /*47c0*/  BPT.TRAP 0x1 ;  /* 0x000000040000795c */ /* 0x000fe20000300000 */
.L_x_79:
[----:B------:R-:W-:Y:S05]  /*47d0*/  @P0 BRA `(.L_x_80) ;  /* 0x0000000000040947 */ /* 0x000fea0003800000 */
[----:B------:R-:W-:Y:S01]  /*47e0*/  BPT.TRAP 0x1 ;  /* 0x000000040000795c */ /* 0x000fe20000300000 */
.L_x_80:
[--C-:B------:R-:W-:Y:S01]  /*47f0*/  IMAD R5, R4, 0x4000, R19.reuse ;  /* 0x0000400004057824 */ /* 0x100fe200078e0213 */
[----:B------:R-:W-:Y:S01]  /*4800*/  R2UR UR9, R18 ;  /* 0x00000000120972ca */ /* 0x000fe200000e0000 */
[----:B------:R-:W-:Y:S01]  /*4810*/  IMAD R19, R4, 0x1000, R19 ;  /* 0x0000100004137824 */ /* 0x000fe200078e0213 */
[----:B------:R-:W-:Y:S01]  /*4820*/  UIADD3 UR4, UP0, UR22, 0xf0, URZ ;  /* 0x000000f016047890 */ /* 0x000fe2000ff1e03f */
[----:B------:R-:W-:Y:S01]  /*4830*/  VIADD R2, R2, 0xffffffff ;  /* 0xffffffff02027836 */ /* 0x000fe20000000000 */
[----:B------:R-:W-:Y:S01]  /*4840*/  R2UR UR5, R5 ;  /* 0x00000000050572ca */ /* 0x000fe200000e0000 */
[----:B------:R-:W-:Y:S01]  /*4850*/  UIADD3 UR24, UP1, UR22, 0x1f0, URZ ;  /* 0x000001f016187890 */ /* 0x000fe2000ff3e03f */
[----:B------:R-:W-:Y:S01]  /*4860*/  R2UR UR8, R19 ;  /* 0x00000000130872ca */ /* 0x000fe200000e0000 */
[----:B------:R-:W-:Y:S01]  /*4870*/  VIADD R4, R4, 0x1 ;  /* 0x0000000104047836 */ /* 0x000fe20000000000 */
[----:B------:R-:W-:Y:S01]  /*4880*/  R2UR UR11, R13 ;  /* 0x000000000d0b72ca */ /* 0x000fe200000e0000 */
[----:B------:R-:W-:Y:S01]  /*4890*/  UIADD3.X UR25, URZ, UR23, URZ, UP1, !UPT ;  /* 0x000000173f197290 */ /* 0x000fe20008ffe43f */
[----:B------:R-:W-:Y:S01]  /*48a0*/  R2UR UR10, R20 ;  /* 0x00000000140a72ca */ /* 0x000fe200000e0000 */
[----:B------:R-:W-:Y:S01]  /*48b0*/  UMOV UR6, 0x0 ;  /* 0x0000000000067882 */ /* 0x000fe20000000000 */
[----:B------:R-:W-:Y:S01]  /*48c0*/  R2UR UR12, R6 ;  /* 0x00000000060c72ca */ /* 0x000fe200000e0000 */
[----:B------:R-:W-:Y:S01]  /*48d0*/  UMOV UR7, 0x10000000 ;  /* 0x1000000000077882 */ /* 0x000fe20000000000 */
[----:B------:R-:W-:Y:S01]  /*48e0*/  R2UR UR19, R17 ;  /* 0x00000000111372ca */ /* 0x000fe200000e0000 */
[----:B------:R-:W-:Y:S01]  /*48f0*/  VIADD R20, R20, 0x80 ;  /* 0x0000008014147836 */ /* 0x000fe20000000000 */
[----:B------:R-:W-:Y:S01]  /*4900*/  ISETP.GT.AND P4, PT, R2, 0x1, PT ;  /* 0x000000010200780c */ /* 0x000fe20003f84270 */
[----:B------:R-:W-:Y:S01]  /*4910*/  UIADD3 UR14, UR5, 0x180, URZ ;  /* 0x00000180050e7890 */ /* 0x000fe2000fffe03f */
[----:B------:R-:W-:Y:S01]  /*4920*/  ISETP.NE.AND P1, PT, R4, 0xb, PT ;  /* 0x0000000b0400780c */ /* 0x000fe20003f25270 */
[----:B------:R-:W-:-:S02]  /*4930*/  UIADD3.X UR5, URZ, UR23, URZ, UP0, !UPT ;  /* 0x000000173f057290 */ /* 0x000fc400087fe43f */
[----:B------:R-:W-:Y:S01]  /*4940*/  UIADD3 UR15, UR8, 0x2c180, URZ ;  /* 0x0002c180080f7890 */ /* 0x000fe2000fffe03f */
[----:B------:R-:W-:Y:S02]  /*4950*/  SEL R18, RZ, 0x1, P1 ;  /* 0x00000001ff127807 */ /* 0x000fe40000800000 */
[----:B------:R-:W-:Y:S01]  /*4960*/  UMOV UR8, UR14 ;  /* 0x0000000e00087c82 */ /* 0x000fe20008000000 */
[----:B------:R-:W-:Y:S02]  /*4970*/  SEL R4, R4, RZ, P1 ;  /* 0x000000ff04047207 */ /* 0x000fe40000800000 */
[----:B------:R-:W-:Y:S01]  /*4980*/  LOP3.LUT R3, R3, R18, RZ, 0x3c, !PT ;  /* 0x0000001203037212 */ /* 0x000fe200078e3cff */
[----:B------:R0:W-:Y:S02]  /*4990*/  UTMALDG.3D [UR8], [UR4], desc[UR6] ;  /* 0x00000608040075b4 */ /* 0x0001e40008011000 */
[----:B0-----:R-:W-:Y:S01]  /*49a0*/  UMOV UR8, UR15 ;  /* 0x0000000f00087c82 */ /* 0x001fe20008000000 */
[----:B------:R-:W-:-:S02]  /*49b0*/  UMOV UR11, UR19 ;  /* 0x00000013000b7c82 */ /* 0x000fc40008000000 */
[----:B------:R0:W-:Y:S02]  /*49c0*/  UTMALDG.3D [UR8], [UR24], desc[UR6] ;  /* 0x00000608180075b4 */ /* 0x0001e40008011000 */
[----:B0-----:R-:W-:Y:S05]  /*49d0*/  @P4 BRA `(.L_x_81) ;  /* 0xfffffffc00484947 */ /* 0x001fea000383ffff */
.L_x_77:
[----:B------:R-:W-:Y:S05]  /*49e0*/  BSYNC B1 ;  /* 0x0000000000017941 */ /* 0x000fea0003800000 */
.L_x_76:
[----:B------:R-:W-:Y:S01]  /*49f0*/  LOP3.LUT P4, RZ, R14, 0xff, RZ, 0xc0, !PT ;  /* 0x000000ff0eff7812 */ /* 0x000fe2000788c0ff */
[----:B------:R-:W-:Y:S01]  /*4a00*/  IMAD.IADD R16, R11, 0x1, R16 ;  /* 0x000000010b107824 */ /* 0x000fe200078e0210 */
[----:B------:R-:W-:Y:S01]  /*4a10*/  IADD3 R0, P5, R0, UR20, RZ ;  /* 0x0000001400007c10 */ /* 0x000fe2000ffbe0ff */
[----:B------:R-:W-:Y:S01]  /*4a20*/  ULDC.64 UR4, c[0x0][0x650] ;  /* 0x0001940000047ab9 */ /* 0x000fe20000000a00 */
[----:B------:R-:W-:Y:S01]  /*4a30*/  BSSY B1, `(.L_x_82) ;  /* 0x000006b000017945 */ /* 0x000fe20003800000 */
[----:B------:R-:W-:Y:S01]  /*4a40*/  IMAD.MOV.U32 R13, RZ, RZ, -0x1 ;  /* 0xffffffffff0d7424 */ /* 0x000fe200078e00ff */
[----:B------:R-:W-:Y:S01]  /*4a50*/  ISETP.GT.U32.AND P1, PT, R16, 0xa, PT ;  /* 0x0000000a1000780c */ /* 0x000fe20003f24070 */
[----:B------:R-:W-:Y:S01]  /*4a60*/  IMAD.MOV.U32 R18, RZ, RZ, -0x1 ;  /* 0xffffffffff127424 */ /* 0x000fe200078e00ff */
[----:B------:R-:W-:Y:S01]  /*4a70*/  IADD3.X R9, R9, UR13, RZ, P5, !PT ;  /* 0x0000000d09097c10 */ /* 0x000fe2000affe4ff */
[----:B------:R-:W-:Y:S01]  /*4a80*/  IMAD.MOV.U32 R6, RZ, RZ, -0x1 ;  /* 0xffffffffff067424 */ /* 0x000fe200078e00ff */
[----:B------:R-:W-:-:S02]  /*4a90*/  ISETP.LT.U32.AND P1, PT, R11, 0xb, P1 ;  /* 0x0000000b0b00780c */ /* 0x000fc40000f21070 */
[----:B------:R-:W-:Y:S01]  /*4aa0*/  PRMT R14, RZ, 0x7610, R14 ;  /* 0x00007610ff0e7816 */ /* 0x000fe2000000000e */
[----:B------:R-:W0:Y:S01]  /*4ab0*/  @P4 S2R R3, SR_CgaCtaId ;  /* 0x0000000000034919 */ /* 0x000e220000008800 */
[----:B------:R-:W-:-:S04]  /*4ac0*/  @P4 MOV R2, 0x400 ;  /* 0x0000040000024802 */ /* 0x000fc80000000f00 */
[----:B0-----:R-:W-:Y:S01]  /*4ad0*/  @P4 LEA R4, R3, R2, 0x18 ;  /* 0x0000000203044211 */ /* 0x001fe200078ec0ff */
[----:B------:R-:W-:-:S03]  /*4ae0*/  IMAD.WIDE.U32 R2, R16, -0x45d1745d, RZ ;  /* 0xba2e8ba310027825 */ /* 0x000fc600078e00ff */
[----:B------:R0:W-:Y:S01]  /*4af0*/  @P4 SYNCS.ARRIVE.TRANS64.A1T0 RZ, [R4+URZ+0xc8], RZ ;  /* 0x0000c8ff04ff49a7 */ /* 0x0001e2000810003f */
[----:B------:R-:W-:Y:S02]  /*4b00*/  ISETP.GE.U32.AND P4, PT, R11, 0xb, PT ;  /* 0x0000000b0b00780c */ /* 0x000fe40003f86070 */
[----:B------:R-:W-:Y:S02]  /*4b10*/  SHF.R.U32.HI R5, RZ, 0x3, R3 ;  /* 0x00000003ff057819 */ /* 0x000fe40000011603 */
[----:B------:R-:W-:Y:S02]  /*4b20*/  SEL R3, RZ, 0x1, !P1 ;  /* 0x00000001ff037807 */ /* 0x000fe40004800000 */
[----:B------:R-:W-:Y:S01]  /*4b30*/  ISETP.GE.U32.AND P1, PT, R0, UR4, PT ;  /* 0x0000000400007c0c */ /* 0x000fe2000bf26070 */
[----:B------:R-:W-:Y:S01]  /*4b40*/  IMAD R16, R5, -0xb, R16 ;  /* 0xfffffff505107824 */ /* 0x000fe200078e0210 */
[----:B------:R-:W-:Y:S02]  /*4b50*/  LOP3.LUT R12, R12, R3, RZ, 0x3c, !PT ;  /* 0x000000030c0c7212 */ /* 0x000fe400078e3cff */
[----:B------:R-:W-:-:S02]  /*4b60*/  ISETP.GE.U32.AND.EX P1, PT, R9, UR5, PT, P1 ;  /* 0x0000000509007c0c */ /* 0x000fc4000bf26110 */
[----:B------:R-:W-:Y:S02]  /*4b70*/  PRMT R2, RZ, 0x7610, R2 ;  /* 0x00007610ff027816 */ /* 0x000fe40000000002 */
[----:B------:R-:W-:-:S09]  /*4b80*/  @P4 LOP3.LUT R12, R12, 0x1, R5, 0x78, !PT ;  /* 0x000000010c0c4812 */ /* 0x000fd200078e7805 */
[----:B0-----:R-:W-:Y:S05]  /*4b90*/  @P1 BRA `(.L_x_83) ;  /* 0x0000000400501947 */ /* 0x001fea0003800000 */
[----:B------:R-:W-:Y:S01]  /*4ba0*/  ULDC.64 UR4, c[0x0][0x628] ;  /* 0x00018a0000047ab9 */ /* 0x000fe20000000a00 */
[----:B------:R-:W0:Y:S01]  /*4bb0*/  S2R R17, SR_CTAID.X ;  /* 0x0000000000117919 */ /* 0x000e220000002500 */
[----:B------:R-:W-:Y:S01]  /*4bc0*/  ISETP.NE.U32.AND P1, PT, RZ, UR4, PT ;  /* 0x00000004ff007c0c */ /* 0x000fe2000bf25070 */
[----:B------:R-:W-:Y:S01]  /*4bd0*/  ULDC UR7, c[0x0][0x630] ;  /* 0x00018c0000077ab9 */ /* 0x000fe20000000800 */
[----:B------:R-:W-:Y:S01]  /*4be0*/  IMAD.MOV.U32 R2, RZ, RZ, R0 ;  /* 0x000000ffff027224 */ /* 0x000fe200078e0000 */
[----:B------:R-:W1:Y:S01]  /*4bf0*/  S2R R13, SR_CTAID.Y ;  /* 0x00000000000d7919 */ /* 0x000e620000002600 */
[----:B------:R-:W-:Y:S01]  /*4c00*/  ISETP.NE.AND.EX P1, PT, RZ, UR5, PT, P1 ;  /* 0x00000005ff007c0c */ /* 0x000fe2000bf25310 */
[----:B------:R-:W-:-:S12]  /*4c10*/  IMAD.MOV.U32 R3, RZ, RZ, R9 ;  /* 0x000000ffff037224 */ /* 0x000fd800078e0009 */
[----:B------:R-:W-:Y:S05]  /*4c20*/  @!P1 BRA `(.L_x_84) ;  /* 0x0000000000289947 */ /* 0x000fea0003800000 */
[----:B------:R-:W-:Y:S02]  /*4c30*/  ULDC UR6, c[0x0][0x634] ;  /* 0x00018d0000067ab9 */ /* 0x000fe40000000800 */
[----:B------:R-:W-:-:S05]  /*4c40*/  IADD3 R7, P1, R0, UR6, RZ ;  /* 0x0000000600077c10 */ /* 0x000fca000ff3e0ff */
[----:B------:R-:W-:-:S04]  /*4c50*/  IMAD.X R19, RZ, RZ, R9, P1 ;  /* 0x000000ffff137224 */ /* 0x000fc800008e0609 */
[----:B------:R-:W-:-:S04]  /*4c60*/  IMAD.WIDE.U32 R4, R19, UR4, RZ ;  /* 0x0000000413047c25 */ /* 0x000fc8000f8e00ff */
[----:B------:R-:W-:-:S04]  /*4c70*/  IMAD.WIDE.U32 R4, P1, R7, UR5, R4 ;  /* 0x0000000507047c25 */ /* 0x000fc8000f820004 */
[----:B------:R-:W-:-:S04]  /*4c80*/  IMAD.WIDE.U32 R6, R7, UR4, RZ ;  /* 0x0000000407067c25 */ /* 0x000fc8000f8e00ff */
[----:B------:R-:W-:Y:S01]  /*4c90*/  IMAD.X R3, RZ, RZ, RZ, P1 ;  /* 0x000000ffff037224 */ /* 0x000fe200008e06ff */
[----:B------:R-:W-:Y:S01]  /*4ca0*/  IADD3 RZ, P1, R7, R4, RZ ;  /* 0x0000000407ff7210 */ /* 0x000fe20007f3e0ff */
[----:B------:R-:W-:-:S04]  /*4cb0*/  IMAD.MOV.U32 R2, RZ, RZ, R5 ;  /* 0x000000ffff027224 */ /* 0x000fc800078e0005 */
[----:B------:R-:W-:-:S08]  /*4cc0*/  IMAD.WIDE.U32.X R2, R19, UR5, R2, P1 ;  /* 0x0000000513027c25 */ /* 0x000fd000088e0402 */
.L_x_84:
[--C-:B------:R-:W-:Y:S01]  /*4cd0*/  SHF.R.U64 R6, R2, UR7, R3.reuse ;  /* 0x0000000702067c19 */ /* 0x100fe20008001203 */
[----:B------:R-:W-:Y:S01]  /*4ce0*/  ULDC.64 UR4, c[0x0][0x620] ;  /* 0x0001880000047ab9 */ /* 0x000fe20000000a00 */
[----:B------:R-:W-:Y:S01]  /*4cf0*/  SHF.R.U32.HI R2, RZ, UR7, R3 ;  /* 0x00000007ff027c19 */ /* 0x000fe20008011603 */
[----:B------:R-:W-:Y:S01]  /*4d00*/  IMAD.MOV.U32 R3, RZ, RZ, R9 ;  /* 0x000000ffff037224 */ /* 0x000fe200078e0009 */
[----:B------:R-:W-:Y:S01]  /*4d10*/  IADD3 R5, P1, RZ, -R6, RZ ;  /* 0x80000006ff057210 */ /* 0x000fe20007f3e0ff */
[----:B------:R-:W2:Y:S01]  /*4d20*/  LDC R22, c[0x0][0x144] ;  /* 0x00005100ff167b82 */ /* 0x000ea20000000800 */
[----:B0-----:R-:W-:Y:S01]  /*4d30*/  I2FP.F32.U32 R7, R17 ;  /* 0x0000001100077245 */ /* 0x001fe20000201000 */
[----:B------:R-:W-:Y:S01]  /*4d40*/  ULDC.64 UR8, c[0x0][0x640] ;  /* 0x0001900000087ab9 */ /* 0x000fe20000000a00 */
[----:B------:R-:W-:Y:S01]  /*4d50*/  ULDC UR6, c[0x0][0x608] ;  /* 0x0001820000067ab9 */ /* 0x000fe20000000800 */
[----:B------:R-:W-:Y:S01]  /*4d60*/  IMAD.X R2, RZ, RZ, ~R2, P1 ;  /* 0x000000ffff027224 */ /* 0x000fe200008e0e02 */
[----:B------:R-:W-:-:S03]  /*4d70*/  ISETP.NE.U32.AND P1, PT, RZ, UR8, PT ;  /* 0x00000008ff007c0c */ /* 0x000fc6000bf25070 */
[----:B------:R-:W-:Y:S01]  /*4d80*/  IMAD R4, R2, UR4, RZ ;  /* 0x0000000402047c24 */ /* 0x000fe2000f8e02ff */
[----:B------:R-:W0:Y:S01]  /*4d90*/  LDC R20, c[0x0][0x148] ;  /* 0x00005200ff147b82 */ /* 0x000e220000000800 */
[----:B------:R-:W-:Y:S01]  /*4da0*/  IMAD.MOV.U32 R2, RZ, RZ, R0 ;  /* 0x000000ffff027224 */ /* 0x000fe200078e0000 */
[----:B------:R-:W-:-:S03]  /*4db0*/  ISETP.NE.AND.EX P1, PT, RZ, UR9, PT, P1 ;  /* 0x00000009ff007c0c */ /* 0x000fc6000bf25310 */
[----:B------:R-:W-:Y:S01]  /*4dc0*/  IMAD.WIDE.U32 R2, R5, UR4, R2 ;  /* 0x0000000405027c25 */ /* 0x000fe2000f8e0002 */
[----:B------:R-:W-:-:S03]  /*4dd0*/  ULDC UR4, c[0x0][0x150] ;  /* 0x0000540000047ab9 */ /* 0x000fc60000000800 */
[----:B------:R-:W-:Y:S02]  /*4de0*/  IMAD R5, R5, UR5, R4 ;  /* 0x0000000505057c24 */ /* 0x000fe4000f8e0204 */
[----:B------:R-:W-:Y:S01]  /*4df0*/  FMUL R4, R7, UR4 ;  /* 0x0000000407047c20 */ /* 0x000fe20008400000 */
[----:B------:R-:W-:Y:S01]  /*4e00*/  ULDC UR4, c[0x0][0x618] ;  /* 0x0001860000047ab9 */ /* 0x000fe20000000800 */
[----:B------:R-:W-:Y:S01]  /*4e10*/  ULDC UR5, c[0x0][0x154] ;  /* 0x0000550000057ab9 */ /* 0x000fe20000000800 */
[----:B------:R-:W-:-:S03]  /*4e20*/  IMAD.IADD R3, R3, 0x1, R5 ;  /* 0x0000000103037824 */ /* 0x000fc600078e0205 */
[----:B------:R-:W3:Y:S02]  /*4e30*/  F2I.U32.TRUNC.NTZ R4, R4 ;  /* 0x0000000400047305 */ /* 0x000ee4000020f000 */
[----:B------:R-:W-:Y:S02]  /*4e40*/  SHF.R.U64 R7, R2, UR4, R3 ;  /* 0x0000000402077c19 */ /* 0x000fe40008001203 */
[----:B-1----:R-:W-:-:S05]  /*4e50*/  I2FP.F32.U32 R2, R13 ;  /* 0x0000000d00027245 */ /* 0x002fca0000201000 */
[----:B------:R-:W-:Y:S01]  /*4e60*/  FMUL R21, R2, UR5 ;  /* 0x0000000502157c20 */ /* 0x000fe20008400000 */
[----:B------:R-:W-:Y:S01]  /*4e70*/  SHF.R.U32.HI R2, RZ, UR4, R3 ;  /* 0x00000004ff027c19 */ /* 0x000fe20008011603 */
[----:B------:R-:W-:-:S03]  /*4e80*/  ULDC UR4, c[0x0][0x658] ;  /* 0x0001960000047ab9 */ /* 0x000fc60000000800 */
[--C-:B------:R-:W-:Y:S01]  /*4e90*/  SHF.R.U64 R19, R7, UR6, R2.reuse ;  /* 0x0000000607137c19 */ /* 0x100fe20008001202 */
[----:B------:R-:W1:Y:S01]  /*4ea0*/  F2I.U32.TRUNC.NTZ R21, R21 ;  /* 0x0000001500157305 */ /* 0x000e62000020f000 */
[----:B------:R-:W-:Y:S01]  /*4eb0*/  SHF.R.U32.HI R2, RZ, UR6, R2 ;  /* 0x00000006ff027c19 */ /* 0x000fe20008011602 */
[----:B---3--:R-:W-:-:S03]  /*4ec0*/  IMAD.MOV R4, RZ, RZ, -R4 ;  /* 0x000000ffff047224 */ /* 0x008fc600078e0a04 */
[--C-:B------:R-:W-:Y:S01]  /*4ed0*/  SHF.R.U64 R18, R19, UR4, R2.reuse ;  /* 0x0000000413127c19 */ /* 0x100fe20008001202 */
[----:B--2---:R-:W-:Y:S01]  /*4ee0*/  IMAD R17, R22, R4, R17 ;  /* 0x0000000416117224 */ /* 0x004fe200078e0211 */
[----:B------:R-:W-:-:S03]  /*4ef0*/  SHF.R.U32.HI R23, RZ, UR4, R2 ;  /* 0x00000004ff177c19 */ /* 0x000fc60008011602 */
[----:B------:R-:W-:Y:S02]  /*4f00*/  IMAD.MOV.U32 R2, RZ, RZ, R18 ;  /* 0x000000ffff027224 */ /* 0x000fe400078e0012 */
[----:B------:R-:W-:Y:S01]  /*4f10*/  IMAD.MOV.U32 R3, RZ, RZ, R23 ;  /* 0x000000ffff037224 */ /* 0x000fe200078e0017 */
[----:B------:R-:W-:Y:S06]  /*4f20*/  @!P1 BRA `(.L_x_85) ;  /* 0x0000000000289947 */ /* 0x000fec0003800000 */
[----:B------:R-:W-:Y:S02]  /*4f30*/  ULDC UR4, c[0x0][0x64c] ;  /* 0x0001930000047ab9 */ /* 0x000fe40000000800 */
[----:B------:R-:W-:-:S05]  /*4f40*/  IADD3 R3, P1, R18, UR4, RZ ;  /* 0x0000000412037c10 */ /* 0x000fca000ff3e0ff */
[----:B------:R-:W-:-:S04]  /*4f50*/  IMAD.X R23, RZ, RZ, R23, P1 ;  /* 0x000000ffff177224 */ /* 0x000fc800008e0617 */
[----:B------:R-:W-:-:S04]  /*4f60*/  IMAD.WIDE.U32 R4, R23, UR8, RZ ;  /* 0x0000000817047c25 */ /* 0x000fc8000f8e00ff */
[----:B------:R-:W-:-:S04]  /*4f70*/  IMAD.WIDE.U32 R4, P1, R3, UR9, R4 ;  /* 0x0000000903047c25 */ /* 0x000fc8000f820004 */
[----:B------:R-:W-:-:S04]  /*4f80*/  IMAD.WIDE.U32 R2, R3, UR8, RZ ;  /* 0x0000000803027c25 */ /* 0x000fc8000f8e00ff */
[----:B------:R-:W-:Y:S01]  /*4f90*/  IMAD.MOV.U32 R2, RZ, RZ, R5 ;  /* 0x000000ffff027224 */ /* 0x000fe200078e0005 */
[----:B------:R-:W-:Y:S01]  /*4fa0*/  IADD3 RZ, P4, R3, R4, RZ ;  /* 0x0000000403ff7210 */ /* 0x000fe20007f9e0ff */
[----:B------:R-:W-:-:S04]  /*4fb0*/  IMAD.X R3, RZ, RZ, RZ, P1 ;  /* 0x000000ffff037224 */ /* 0x000fc800008e06ff */
[----:B------:R-:W-:-:S08]  /*4fc0*/  IMAD.WIDE.U32.X R2, R23, UR9, R2, P4 ;  /* 0x0000000917027c25 */ /* 0x000fd0000a0e0402 */
.L_x_85:
[----:B------:R-:W-:Y:S01]  /*4fd0*/  ULDC UR4, c[0x0][0x648] ;  /* 0x0001920000047ab9 */ /* 0x000fe20000000800 */
[----:B------:R-:W-:Y:S01]  /*4fe0*/  LOP3.LUT R19, R19, UR17, RZ, 0xc0, !PT ;  /* 0x0000001113137c12 */ /* 0x000fe2000f8ec0ff */
[----:B-1----:R-:W-:Y:S01]  /*4ff0*/  IMAD.MOV R21, RZ, RZ, -R21 ;  /* 0x000000ffff157224 */ /* 0x002fe200078e0a15 */
[----:B------:R-:W-:Y:S01]  /*5000*/  SHF.R.U64 R2, R2, UR4, R3 ;  /* 0x0000000402027c19 */ /* 0x000fe20008001203 */
[----:B------:R-:W-:Y:S01]  /*5010*/  ULDC UR4, c[0x0][0x638] ;  /* 0x00018e0000047ab9 */ /* 0x000fe20000000800 */
[----:B------:R-:W-:Y:S01]  /*5020*/  LOP3.LUT R7, R7, UR16, RZ, 0xc0, !PT ;  /* 0x0000001007077c12 */ /* 0x000fe2000f8ec0ff */
[----:B0-----:R-:W-:Y:S01]  /*5030*/  @P2 IMAD R17, R20, R21, R13 ;  /* 0x0000001514112224 */ /* 0x001fe200078e020d */
[----:B------:R-:W-:Y:S01]  /*5040*/  ULDC UR5, c[0x0][0x610] ;  /* 0x0001840000057ab9 */ /* 0x000fe20000000800 */
[----:B------:R-:W-:Y:S02]  /*5050*/  IMAD.MOV R3, RZ, RZ, -R2 ;  /* 0x000000ffff037224 */ /* 0x000fe400078e0a02 */
[----:B------:R-:W-:-:S02]  /*5060*/  IMAD R2, R2, UR18, R19 ;  /* 0x0000001202027c24 */ /* 0x000fc4000f8e0213 */
[----:B------:R-:W-:Y:S01]  /*5070*/  IMAD R18, R3, UR4, R18 ;  /* 0x0000000403127c24 */ /* 0x000fe2000f8e0212 */
[----:B------:R-:W-:Y:S01]  /*5080*/  ULDC UR4, c[0x0][0x600] ;  /* 0x0001800000047ab9 */ /* 0x000fe20000000800 */
[----:B------:R-:W-:Y:S02]  /*5090*/  IMAD R17, R2, UR5, R17 ;  /* 0x0000000502117c24 */ /* 0x000fe4000f8e0211 */
[----:B------:R-:W-:Y:S02]  /*50a0*/  IMAD R4, R18, UR4, R7 ;  /* 0x0000000412047c24 */ /* 0x000fe4000f8e0207 */
[----:B------:R-:W-:-:S03]  /*50b0*/  IMAD.MOV.U32 R2, RZ, RZ, 0x1 ;  /* 0x00000001ff027424 */ /* 0x000fc600078e00ff */
[----:B------:R-:W-:Y:S02]  /*50c0*/  SEL R18, R4, R17, !P2 ;  /* 0x0000001104127207 */ /* 0x000fe40005000000 */
[----:B------:R-:W-:-:S07]  /*50d0*/  SEL R13, R17, R4, !P2 ;  /* 0x00000004110d7207 */ /* 0x000fce0005000000 */
.L_x_83:
[----:B------:R-:W-:Y:S05]  /*50e0*/  BSYNC B1 ;  /* 0x0000000000017941 */ /* 0x000fea0003800000 */
.L_x_82:
[----:B------:R-:W-:-:S13]  /*50f0*/  LOP3.LUT P1, RZ, R2, 0xff, RZ, 0xc0, !PT ;  /* 0x000000ff02ff7812 */ /* 0x000fda000782c0ff */
[----:B------:R-:W-:Y:S05]  /*5100*/  @P1 BRA `(.L_x_86) ;  /* 0xfffffff400481947 */ /* 0x000fea000383ffff */
[----:B------:R-:W-:Y:S05]  /*5110*/  BSYNC B0 ;  /* 0x0000000000007941 */ /* 0x000fea0003800000 */
.L_x_74:
[----:B------:R-:W-:-:S03]  /*5120*/  UMOV UR4, 0xffffffff ;  /* 0xffffffff00047882 */ /* 0x000fc60000000000 */
[----:B------:R-:W-:Y:S05]  /*5130*/  BRA.DIV UR4, `(.L_x_87) ;  /* 0x0000000a04187947 */ /* 0x000fea000b800000 */
[----:B------:R-:W-:-:S13]  /*5140*/  ELECT P0, URZ, PT ;  /* 0x00000000003f782f */ /* 0x000fda0003800000 */
.L_x_108:
[----:B------:R-:W-:Y:S04]  /*5150*/  BSSY B0, `(.L_x_88) ;  /* 0x000006a000007945 */ /* 0x000fe80003800000 */
[----:B------:R-:W-:Y:S05]  /*5160*/  @!P0 BRA `(.L_x_89) ;  /* 0x0000000400a08947 */ /* 0x000fea0003800000 */
[----:B------:R-:W-:-:S04]  /*5170*/  LOP3.LUT R8, R8, 0x2, RZ, 0xfc, !PT ;  /* 0x0000000208087812 */ /* 0x000fc800078efcff */
[----:B------:R-:W-:-:S13]  /*5180*/  ISETP.NE.AND P0, PT, R8, 0x3, PT ;  /* 0x000000030800780c */ /* 0x000fda0003f05270 */
[----:B------:R-:W-:Y:S05]  /*5190*/  @!P0 BRA `(.L_x_90) ;  /* 0x0000000000048947 */ /* 0x000fea0003800000 */
[----:B------:R-:W-:Y:S01]  /*51a0*/  BPT.TRAP 0x1 ;  /* 0x000000040000795c */ /* 0x000fe20000300000 */
.L_x_90:
[----:B------:R-:W0:Y:S01]  /*51b0*/  S2R R3, SR_CgaCtaId ;  /* 0x0000000000037919 */ /* 0x000e220000008800 */
[----:B------:R-:W-:-:S04]  /*51c0*/  MOV R0, 0x400 ;  /* 0x0000040000007802 */ /* 0x000fc80000000f00 */
[----:B0-----:R-:W-:Y:S02]  /*51d0*/  LEA R3, R3, R0, 0x18 ;  /* 0x0000000003037211 */ /* 0x001fe400078ec0ff */
[----:B------:R-:W-:-:S03]  /*51e0*/  SHF.L.U32 R0, R12, 0x1f, RZ ;  /* 0x0000001f0c007819 */ /* 0x000fc600000006ff */
[----:B------:R-:W-:-:S04]  /*51f0*/  VIADD R3, R3, 0x58 ;  /* 0x0000005803037836 */ /* 0x000fc80000000000 */
[C---:B------:R-:W-:Y:S02]  /*5200*/  IMAD R7, R16.reuse, 0x8, R3 ;  /* 0x0000000810077824 */ /* 0x040fe400078e0203 */
[----:B------:R-:W-:Y:S02]  /*5210*/  VIADD R16, R16, 0x1 ;  /* 0x0000000110107836 */ /* 0x000fe40000000000 */
[----:B------:R-:W0:Y:S03]  /*5220*/  SYNCS.PHASECHK.TRANS64.TRYWAIT P0, [R7+URZ], R0 ;  /* 0x00000000070075a7 */ /* 0x000e26000800017f */
[----:B------:R-:W-:-:S04]  /*5230*/  ISETP.NE.AND P1, PT, R16, 0xb, PT ;  /* 0x0000000b1000780c */ /* 0x000fc80003f25270 */
[----:B------:R-:W-:Y:S02]  /*5240*/  SEL R5, RZ, 0x1, P1 ;  /* 0x00000001ff057807 */ /* 0x000fe40000800000 */
[----:B------:R-:W-:Y:S02]  /*5250*/  SEL R16, R16, RZ, P1 ;  /* 0x000000ff10107207 */ /* 0x000fe40000800000 */
[----:B------:R-:W-:-:S03]  /*5260*/  LOP3.LUT R5, R12, R5, RZ, 0x3c, !PT ;  /* 0x000000050c057212 */ /* 0x000fc600078e3cff */
[----:B------:R-:W-:Y:S01]  /*5270*/  IMAD R9, R16, 0x8, R3 ;  /* 0x0000000810097824 */ /* 0x000fe200078e0203 */
[----:B------:R-:W-:Y:S01]  /*5280*/  SHF.L.U32 R4, R5, 0x1f, RZ ;  /* 0x0000001f05047819 */ /* 0x000fe200000006ff */
[----:B0-----:R-:W-:Y:S06]  /*5290*/  @!P0 BRA `(.L_x_91) ;  /* 0x0000000400e48947 */ /* 0x001fec0003800000 */
.L_x_109:
[----:B------:R-:W1:Y:S01]  /*52a0*/  SYNCS.PHASECHK.TRANS64.TRYWAIT P0, [R9+URZ], R4 ;  /* 0x00000004090075a7 */ /* 0x000e62000800017f */
[----:B0-----:R-:W-:-:S05]  /*52b0*/  VIADD R0, R16, 0x1 ;  /* 0x0000000110007836 */ /* 0x001fca0000000000 */
[----:B------:R-:W-:-:S04]  /*52c0*/  ISETP.NE.AND P1, PT, R0, 0xb, PT ;  /* 0x0000000b0000780c */ /* 0x000fc80003f25270 */
[----:B------:R-:W-:Y:S02]  /*52d0*/  SEL R2, RZ, 0x1, P1 ;  /* 0x00000001ff027807 */ /* 0x000fe40000800000 */
[----:B------:R-:W-:Y:S02]  /*52e0*/  SEL R0, R0, RZ, P1 ;  /* 0x000000ff00007207 */ /* 0x000fe40000800000 */
[----:B------:R-:W-:-:S03]  /*52f0*/  LOP3.LUT R7, R5, R2, RZ, 0x3c, !PT ;  /* 0x0000000205077212 */ /* 0x000fc600078e3cff */
[----:B------:R-:W-:Y:S01]  /*5300*/  IMAD R6, R0, 0x8, R3 ;  /* 0x0000000800067824 */ /* 0x000fe200078e0203 */
[----:B------:R-:W-:Y:S01]  /*5310*/  SHF.L.U32 R5, R7, 0x1f, RZ ;  /* 0x0000001f07057819 */ /* 0x000fe200000006ff */
[----:B-1----:R-:W-:Y:S06]  /*5320*/  @!P0 BRA `(.L_x_92) ;  /* 0x0000000400d48947 */ /* 0x002fec0003800000 */
.L_x_110:
[----:B------:R-:W1:Y:S01]  /*5330*/  SYNCS.PHASECHK.TRANS64.TRYWAIT P0, [R6+URZ], R5 ;  /* 0x00000005060075a7 */ /* 0x000e62000800017f */
[----:B------:R-:W-:-:S05]  /*5340*/  VIADD R0, R0, 0x1 ;  /* 0x0000000100007836 */ /* 0x000fca0000000000 */
[----:B------:R-:W-:-:S04]  /*5350*/  ISETP.NE.AND P1, PT, R0, 0xb, PT ;  /* 0x0000000b0000780c */ /* 0x000fc80003f25270 */
[----:B------:R-:W-:Y:S02]  /*5360*/  SEL R2, RZ, 0x1, P1 ;  /* 0x00000001ff027807 */ /* 0x000fe40000800000 */
[----:B------:R-:W-:Y:S02]  /*5370*/  SEL R0, R0, RZ, P1 ;  /* 0x000000ff00007207 */ /* 0x000fe40000800000 */
[----:B------:R-:W-:-:S03]  /*5380*/  LOP3.LUT R7, R7, R2, RZ, 0x3c, !PT ;  /* 0x0000000207077212 */ /* 0x000fc600078e3cff */
[----:B0-----:R-:W-:Y:S01]  /*5390*/  IMAD R9, R0, 0x8, R3 ;  /* 0x0000000800097824 */ /* 0x001fe200078e0203 */
[----:B------:R-:W-:Y:S01]  /*53a0*/  SHF.L.U32 R4, R7, 0x1f, RZ ;  /* 0x0000001f07047819 */ /* 0x000fe200000006ff */
[----:B-1----:R-:W-:Y:S06]  /*53b0*/  @!P0 BRA `(.L_x_93) ;  /* 0x0000000400c48947 */ /* 0x002fec0003800000 */
.L_x_111:
        /* <DEDUP_REMOVED lines=9> */
.L_x_112:
        /* <DEDUP_REMOVED lines=9> */
.L_x_113:
        /* <DEDUP_REMOVED lines=9> */
.L_x_114:
        /* <DEDUP_REMOVED lines=9> */
.L_x_115:
        /* <DEDUP_REMOVED lines=9> */
.L_x_116:
        /* <DEDUP_REMOVED lines=9> */
.L_x_117:
[----:B------:R-:W1:Y:S01]  /*5720*/  SYNCS.PHASECHK.TRANS64.TRYWAIT P0, [R9+URZ], R4 ;  /* 0x00000004090075a7 */ /* 0x000e62000800017f */
[----:B------:R-:W-:-:S05]  /*5730*/  VIADD R0, R0, 0x1 ;  /* 0x0000000100007836 */ /* 0x000fca0000000000 */
[----:B------:R-:W-:-:S04]  /*5740*/  ISETP.NE.AND P1, PT, R0, 0xb, PT ;  /* 0x0000000b0000780c */ /* 0x000fc80003f25270 */
[----:B------:R-:W-:Y:S02]  /*5750*/  SEL R2, RZ, 0x1, P1 ;  /* 0x00000001ff027807 */ /* 0x000fe40000800000 */
[----:B------:R-:W-:Y:S02]  /*5760*/  SEL R0, R0, RZ, P1 ;  /* 0x000000ff00007207 */ /* 0x000fe40000800000 */
[----:B------:R-:W-:Y:S01]  /*5770*/  LOP3.LUT R2, R7, R2, RZ, 0x3c, !PT ;  /* 0x0000000207027212 */ /* 0x000fe200078e3cff */
[----:B-1----:R-:W-:Y:S06]  /*5780*/  @!P0 BRA `(.L_x_100) ;  /* 0x00000004005c8947 */ /* 0x002fec0003800000 */
.L_x_118:
[----:B------:R-:W-:Y:S01]  /*5790*/  IMAD R3, R0, 0x8, R3 ;  /* 0x0000000800037824 */ /* 0x000fe200078e0203 */
[----:B------:R-:W-:-:S07]  /*57a0*/  SHF.L.U32 R0, R2, 0x1f, RZ ;  /* 0x0000001f02007819 */ /* 0x000fce00000006ff */
.L_x_101:
[----:B--2---:R2:W3:Y:S02]  /*57b0*/  SYNCS.PHASECHK.TRANS64.TRYWAIT P0, [R3+URZ], R0 ;  /* 0x00000000030075a7 */ /* 0x0044e4000800017f */
[----:B---3--:R-:W-:Y:S05]  /*57c0*/  @!P0 NANOSLEEP.SYNCS 0x989680 ;  /* 0x009896800000895d */ /* 0x008fea0003900000 */
[----:B------:R-:W3:Y:S02]  /*57d0*/  @!P0 SYNCS.PHASECHK.TRANS64 P0, [R3+URZ], R0 ;  /* 0x00000000030085a7 */ /* 0x000ee4000800007f */
[----:B---3--:R-:W-:Y:S05]  /*57e0*/  @!P0 BRA `(.L_x_101) ;  /* 0xfffffffc00f08947 */ /* 0x008fea000383ffff */
.L_x_89:
[----:B------:R-:W-:Y:S05]  /*57f0*/  BSYNC B0 ;  /* 0x0000000000007941 */ /* 0x000fea0003800000 */
.L_x_88:
[----:B------:R-:W-:Y:S05]  /*5800*/  EXIT ;  /* 0x000000000000794d */ /* 0x000fea0003800000 */
.L_x_18:
[----:B-1----:R-:W-:-:S04]  /*5810*/  IMAD.U32 R3, RZ, RZ, UR6 ;  /* 0x00000006ff037e24 */ /* 0x002fc8000f8e00ff */
[----:B------:R1:W4:Y:S03]  /*5820*/  SYNCS.PHASECHK.TRANS64.TRYWAIT P0, [R3+URZ], R2 ;  /* 0x00000002030075a7 */ /* 0x000326000800017f */
[----:B----4-:R-:W-:Y:S05]  /*5830*/  @!P0 NANOSLEEP.SYNCS 0x989680 ;  /* 0x009896800000895d */ /* 0x010fea0003900000 */
[----:B------:R-:W4:Y:S02]  /*5840*/  @!P0 SYNCS.PHASECHK.TRANS64 P0, [R3+URZ], R2 ;  /* 0x00000002030085a7 */ /* 0x000f24000800007f */
[----:B----4-:R-:W-:Y:S05]  /*5850*/  @!P0 BRA `(.L_x_18) ;  /* 0xfffffffc00ec8947 */ /* 0x010fea000383ffff */
[----:B------:R-:W-:Y:S05]  /*5860*/  BRA `(.L_x_17) ;  /* 0xffffffb800d47947 */ /* 0x000fea000383ffff */
.L_x_24:
[----:B-1----:R-:W-:-:S04]  /*5870*/  IMAD.U32 R4, RZ, RZ, UR12 ;  /* 0x0000000cff047e24 */ /* 0x002fc8000f8e00ff */
[----:B------:R1:W4:Y:S03]  /*5880*/  SYNCS.PHASECHK.TRANS64.TRYWAIT P0, [R4+URZ], R3 ;  /* 0x00000003040075a7 */ /* 0x000326000800017f */
[----:B----4-:R-:W-:Y:S05]  /*5890*/  @!P0 NANOSLEEP.SYNCS 0x989680 ;  /* 0x009896800000895d */ /* 0x010fea0003900000 */
[----:B------:R-:W4:Y:S02]  /*58a0*/  @!P0 SYNCS.PHASECHK.TRANS64 P0, [R4+URZ], R3 ;  /* 0x00000003040085a7 */ /* 0x000f24000800007f */
[----:B----4-:R-:W-:Y:S05]  /*58b0*/  @!P0 BRA `(.L_x_24) ;  /* 0xfffffffc00ec8947 */ /* 0x010fea000383ffff */
[----:B------:R-:W-:Y:S05]  /*58c0*/  BRA `(.L_x_23) ;  /* 0xffffffc000287947 */ /* 0x000fea000383ffff */
.L_x_75:
[----:B------:R-:W-:Y:S01]  /*58d0*/  BSSY B1, `(.L_x_102) ;  /* 0x0000006000017945 */ /* 0x000fe20003800000 */
[----:B------:R-:W-:-:S07]  /*58e0*/  IMAD.MOV.U32 R2, RZ, RZ, -0x1 ;  /* 0xffffffffff027424 */ /* 0x000fce00078e00ff */
[----:B------:R-:W-:Y:S05]  /*58f0*/  WARPSYNC.COLLECTIVE R2, `(.L_x_103) ;  /* 0x00000000020c7348 */ /* 0x000fea0003c00000 */
[----:B------:R-:W-:Y:S02]  /*5900*/  ELECT P1, UR62, PT ;  /* 0x00000000003e782f */ /* 0x000fe40003820000 */
[----:B------:R-:W-:Y:S01]  /*5910*/  MOV R2, UR62 ;  /* 0x0000003e00027c02 */ /* 0x000fe20008000f00 */
[----:B------:R-:W-:Y:S10]  /*5920*/  ENDCOLLECTIVE ;  /* 0x000000000000791b */ /* 0x000ff40003800000 */
.L_x_103:
[----:B------:R-:W-:Y:S05]  /*5930*/  BSYNC B1 ;  /* 0x0000000000017941 */ /* 0x000fea0003800000 */
.L_x_102:
[----:B------:R-:W-:Y:S05]  /*5940*/  BRA `(.L_x_104) ;  /* 0xffffffec00447947 */ /* 0x000fea000383ffff */
.L_x_78:
[----:B0-----:R0:W1:Y:S02]  /*5950*/  SYNCS.PHASECHK.TRANS64.TRYWAIT P1, [R18+URZ+0x58], R5 ;  /* 0x00005805120075a7 */ /* 0x001064000802017f */
[----:B-1----:R-:W-:Y:S05]  /*5960*/  @!P1 NANOSLEEP.SYNCS 0x989680 ;  /* 0x009896800000995d */ /* 0x002fea0003900000 */
[----:B------:R-:W1:Y:S02]  /*5970*/  @!P1 SYNCS.PHASECHK.TRANS64 P1, [R18+URZ+0x58], R5 ;  /* 0x00005805120095a7 */ /* 0x000e64000802007f */
[----:B-1----:R-:W-:Y:S05]  /*5980*/  @!P1 BRA `(.L_x_78) ;  /* 0xfffffffc00f09947 */ /* 0x002fea000383ffff */
[----:B------:R-:W-:Y:S05]  /*5990*/  BRA `(.L_x_105) ;  /* 0xffffffec00787947 */ /* 0x000fea000383ffff */
.L_x_87:
[----:B------:R-:W-:Y:S01]  /*59a0*/  BSSY B0, `(.L_x_106) ;  /* 0x0000006000007945 */ /* 0x000fe20003800000 */
[----:B------:R-:W-:-:S07]  /*59b0*/  IMAD.MOV.U32 R2, RZ, RZ, -0x1 ;  /* 0xffffffffff027424 */ /* 0x000fce00078e00ff */
[----:B------:R-:W-:Y:S05]  /*59c0*/  WARPSYNC.COLLECTIVE R2, `(.L_x_107) ;  /* 0x00000000020c7348 */ /* 0x000fea0003c00000 */
[----:B------:R-:W-:Y:S02]  /*59d0*/  ELECT P1, UR62, PT ;  /* 0x00000000003e782f */ /* 0x000fe40003820000 */
[----:B------:R-:W-:Y:S01]  /*59e0*/  MOV R2, UR62 ;  /* 0x0000003e00027c02 */ /* 0x000fe20008000f00 */
[----:B------:R-:W-:Y:S10]  /*59f0*/  ENDCOLLECTIVE ;  /* 0x000000000000791b */ /* 0x000ff40003800000 */
.L_x_107:
[----:B------:R-:W-:Y:S05]  /*5a00*/  BSYNC B0 ;  /* 0x0000000000007941 */ /* 0x000fea0003800000 */
.L_x_106:
[----:B------:R-:W-:Y:S01]  /*5a10*/  PLOP3.LUT P0, PT, P1, PT, PT, 0x80, 0x0 ;  /* 0x000000000000781c */ /* 0x000fe20000f0f070 */
[----:B------:R-:W-:-:S12]  /*5a20*/  BRA `(.L_x_108) ;  /* 0xfffffff400c87947 */ /* 0x000fd8000383ffff */
.L_x_91:
[----:B0-----:R0:W1:Y:S02]  /*5a30*/  SYNCS.PHASECHK.TRANS64.TRYWAIT P0, [R7+URZ], R0 ;  /* 0x00000000070075a7 */ /* 0x001064000800017f */
[----:B-1----:R-:W-:Y:S05]  /*5a40*/  @!P0 NANOSLEEP.SYNCS 0x989680 ;  /* 0x009896800000895d */ /* 0x002fea0003900000 */
[----:B------:R-:W1:Y:S02]  /*5a50*/  @!P0 SYNCS.PHASECHK.TRANS64 P0, [R7+URZ], R0 ;  /* 0x00000000070085a7 */ /* 0x000e64000800007f */
[----:B-1----:R-:W-:Y:S05]  /*5a60*/  @!P0 BRA `(.L_x_91) ;  /* 0xfffffffc00f08947 */ /* 0x002fea000383ffff */
[----:B------:R-:W-:Y:S05]  /*5a70*/  BRA `(.L_x_109) ;  /* 0xfffffff800087947 */ /* 0x000fea000383ffff */
.L_x_92:
[----:B0-----:R0:W1:Y:S02]  /*5a80*/  SYNCS.PHASECHK.TRANS64.TRYWAIT P0, [R9+URZ], R4 ;  /* 0x00000004090075a7 */ /* 0x001064000800017f */
[----:B-1----:R-:W-:Y:S05]  /*5a90*/  @!P0 NANOSLEEP.SYNCS 0x989680 ;  /* 0x009896800000895d */ /* 0x002fea0003900000 */
[----:B------:R-:W1:Y:S02]  /*5aa0*/  @!P0 SYNCS.PHASECHK.TRANS64 P0, [R9+URZ], R4 ;  /* 0x00000004090085a7 */ /* 0x000e64000800007f */
[----:B-1----:R-:W-:Y:S05]  /*5ab0*/  @!P0 BRA `(.L_x_92) ;  /* 0xfffffffc00f08947 */ /* 0x002fea000383ffff */
[----:B------:R-:W-:Y:S05]  /*5ac0*/  BRA `(.L_x_110) ;  /* 0xfffffff800187947 */ /* 0x000fea000383ffff */
.L_x_93:
[----:B0-----:R0:W1:Y:S02]  /*5ad0*/  SYNCS.PHASECHK.TRANS64.TRYWAIT P0, [R6+URZ], R5 ;  /* 0x00000005060075a7 */ /* 0x001064000800017f */
[----:B-1----:R-:W-:Y:S05]  /*5ae0*/  @!P0 NANOSLEEP.SYNCS 0x989680 ;  /* 0x009896800000895d */ /* 0x002fea0003900000 */
[----:B------:R-:W1:Y:S02]  /*5af0*/  @!P0 SYNCS.PHASECHK.TRANS64 P0, [R6+URZ], R5 ;  /* 0x00000005060085a7 */ /* 0x000e64000800007f */
[----:B-1----:R-:W-:Y:S05]  /*5b00*/  @!P0 BRA `(.L_x_93) ;  /* 0xfffffffc00f08947 */ /* 0x002fea000383ffff */
[----:B------:R-:W-:Y:S05]  /*5b10*/  BRA `(.L_x_111) ;  /* 0xfffffff800287947 */ /* 0x000fea000383ffff */
.L_x_94:
[----:B0-----:R0:W1:Y:S02]  /*5b20*/  SYNCS.PHASECHK.TRANS64.TRYWAIT P0, [R9+URZ], R4 ;  /* 0x00000004090075a7 */ /* 0x001064000800017f */
[----:B-1----:R-:W-:Y:S05]  /*5b30*/  @!P0 NANOSLEEP.SYNCS 0x989680 ;  /* 0x009896800000895d */ /* 0x002fea0003900000 */
[----:B------:R-:W1:Y:S02]  /*5b40*/  @!P0 SYNCS.PHASECHK.TRANS64 P0, [R9+URZ], R4 ;  /* 0x00000004090085a7 */ /* 0x000e64000800007f */
[----:B-1----:R-:W-:Y:S05]  /*5b50*/  @!P0 BRA `(.L_x_94) ;  /* 0xfffffffc00f08947 */ /* 0x002fea000383ffff */
[----:B------:R-:W-:Y:S05]  /*5b60*/  BRA `(.L_x_112) ;  /* 0xfffffff800387947 */ /* 0x000fea000383ffff */
.L_x_95:
[----:B0-----:R0:W1:Y:S02]  /*5b70*/  SYNCS.PHASECHK.TRANS64.TRYWAIT P0, [R6+URZ], R5 ;  /* 0x00000005060075a7 */ /* 0x001064000800017f */
[----:B-1----:R-:W-:Y:S05]  /*5b80*/  @!P0 NANOSLEEP.SYNCS 0x989680 ;  /* 0x009896800000895d */ /* 0x002fea0003900000 */
[----:B------:R-:W1:Y:S02]  /*5b90*/  @!P0 SYNCS.PHASECHK.TRANS64 P0, [R6+URZ], R5 ;  /* 0x00000005060085a7 */ /* 0x000e64000800007f */
[----:B-1----:R-:W-:Y:S05]  /*5ba0*/  @!P0 BRA `(.L_x_95) ;  /* 0xfffffffc00f08947 */ /* 0x002fea000383ffff */
[----:B------:R-:W-:Y:S05]  /*5bb0*/  BRA `(.L_x_113) ;  /* 0xfffffff800487947 */ /* 0x000fea000383ffff */
.L_x_96:
[----:B0-----:R0:W1:Y:S02]  /*5bc0*/  SYNCS.PHASECHK.TRANS64.TRYWAIT P0, [R9+URZ], R4 ;  /* 0x00000004090075a7 */ /* 0x001064000800017f */
[----:B-1----:R-:W-:Y:S05]  /*5bd0*/  @!P0 NANOSLEEP.SYNCS 0x989680 ;  /* 0x009896800000895d */ /* 0x002fea0003900000 */
[----:B------:R-:W1:Y:S02]  /*5be0*/  @!P0 SYNCS.PHASECHK.TRANS64 P0, [R9+URZ], R4 ;  /* 0x00000004090085a7 */ /* 0x000e64000800007f */
[----:B-1----:R-:W-:Y:S05]  /*5bf0*/  @!P0 BRA `(.L_x_96) ;  /* 0xfffffffc00f08947 */ /* 0x002fea000383ffff */
[----:B------:R-:W-:Y:S05]  /*5c00*/  BRA `(.L_x_114) ;  /* 0xfffffff800587947 */ /* 0x000fea000383ffff */
.L_x_97:
[----:B0-----:R0:W1:Y:S02]  /*5c10*/  SYNCS.PHASECHK.TRANS64.TRYWAIT P0, [R6+URZ], R5 ;  /* 0x00000005060075a7 */ /* 0x001064000800017f */
[----:B-1----:R-:W-:Y:S05]  /*5c20*/  @!P0 NANOSLEEP.SYNCS 0x989680 ;  /* 0x009896800000895d */ /* 0x002fea0003900000 */
[----:B------:R-:W1:Y:S02]  /*5c30*/  @!P0 SYNCS.PHASECHK.TRANS64 P0, [R6+URZ], R5 ;  /* 0x00000005060085a7 */ /* 0x000e64000800007f */
[----:B-1----:R-:W-:Y:S05]  /*5c40*/  @!P0 BRA `(.L_x_97) ;  /* 0xfffffffc00f08947 */ /* 0x002fea000383ffff */
[----:B------:R-:W-:Y:S05]  /*5c50*/  BRA `(.L_x_115) ;  /* 0xfffffff800687947 */ /* 0x000fea000383ffff */
.L_x_98:
[----:B0-----:R0:W1:Y:S02]  /*5c60*/  SYNCS.PHASECHK.TRANS64.TRYWAIT P0, [R9+URZ], R4 ;  /* 0x00000004090075a7 */ /* 0x001064000800017f */
[----:B-1----:R-:W-:Y:S05]  /*5c70*/  @!P0 NANOSLEEP.SYNCS 0x989680 ;  /* 0x009896800000895d */ /* 0x002fea0003900000 */
[----:B------:R-:W1:Y:S02]  /*5c80*/  @!P0 SYNCS.PHASECHK.TRANS64 P0, [R9+URZ], R4 ;  /* 0x00000004090085a7 */ /* 0x000e64000800007f */
[----:B-1----:R-:W-:Y:S05]  /*5c90*/  @!P0 BRA `(.L_x_98) ;  /* 0xfffffffc00f08947 */ /* 0x002fea000383ffff */
[----:B------:R-:W-:Y:S05]  /*5ca0*/  BRA `(.L_x_116) ;  /* 0xfffffff800787947 */ /* 0x000fea000383ffff */
.L_x_99:
[----:B0-----:R0:W1:Y:S02]  /*5cb0*/  SYNCS.PHASECHK.TRANS64.TRYWAIT P0, [R6+URZ], R5 ;  /* 0x00000005060075a7 */ /* 0x001064000800017f */
[----:B-1----:R-:W-:Y:S05]  /*5cc0*/  @!P0 NANOSLEEP.SYNCS 0x989680 ;  /* 0x009896800000895d */ /* 0x002fea0003900000 */
[----:B------:R-:W1:Y:S02]  /*5cd0*/  @!P0 SYNCS.PHASECHK.TRANS64 P0, [R6+URZ], R5 ;  /* 0x00000005060085a7 */ /* 0x000e64000800007f */
[----:B-1----:R-:W-:Y:S05]  /*5ce0*/  @!P0 BRA `(.L_x_99) ;  /* 0xfffffffc00f08947 */ /* 0x002fea000383ffff */
[----:B------:R-:W-:Y:S05]  /*5cf0*/  BRA `(.L_x_117) ;  /* 0xfffffff800887947 */ /* 0x000fea000383ffff */
.L_x_100:
[----:B-1----:R1:W2:Y:S02]  /*5d00*/  SYNCS.PHASECHK.TRANS64.TRYWAIT P0, [R9+URZ], R4 ;  /* 0x00000004090075a7 */ /* 0x0022a4000800017f */
[----:B--2---:R-:W-:Y:S05]  /*5d10*/  @!P0 NANOSLEEP.SYNCS 0x989680 ;  /* 0x009896800000895d */ /* 0x004fea0003900000 */
[----:B------:R-:W2:Y:S02]  /*5d20*/  @!P0 SYNCS.PHASECHK.TRANS64 P0, [R9+URZ], R4 ;  /* 0x00000004090085a7 */ /* 0x000ea4000800007f */
[----:B--2---:R-:W-:Y:S05]  /*5d30*/  @!P0 BRA `(.L_x_100) ;  /* 0xfffffffc00f08947 */ /* 0x004fea000383ffff */
[----:B------:R-:W-:Y:S05]  /*5d40*/  BRA `(.L_x_118) ;  /* 0xfffffff800907947 */ /* 0x000fea000383ffff */
.L_x_119:
[----:B------:R-:W-:-:S00]  /*5d50*/  BRA `(.L_x_119) ;  /* 0xfffffffc00fc7947 */ /* 0x000fc0000383ffff */
[----:B------:R-:W-:-:S00]  /*5d60*/  NOP ;  /* 0x0000000000007918 */ /* 0x000fc00000000000 */
        /* <DEDUP_REMOVED lines=9> */
.L_x_120:


//--------------------- .nv.shared._ZN7cutlass13device_kernelINS_4gemm6kernel13GemmUniversalIN4cute5tupleIJiiiiEEENS1_10collective13CollectiveMmaINS1_37MainloopSm90TmaGmmaWarpSpecializedFP8ILi11ENS5_IJNS4_1CILi1EEESB_SB_EEENS1_35KernelTmaWarpSpecializedCooperativeEEENS5_IJNSA_ILi128EEENSA_ILi32EEESF_EEENS_12float_e4m3_tENS5_IJlSB_lEEESI_SJ_NS4_8TiledMMAINS4_8MMA_AtomIJNS4_4SM904GMMA30MMA_64x32x32_F32E4M3E4M3_SS_TNILNSN_7ScaleInE1ELSP_1EEEEEENS4_6LayoutINS5_IJNSA_ILi2EEESB_SB_EEENS5_IJSB_NSA_ILi0EEESV_EEEEENS5_IJNS4_10UnderscoreESY_SY_EEEEENS4_13SM90_TMA_LOADENS4_14ComposedLayoutINS4_7SwizzleILi3ELi4ELi3EEENS4_18smem_ptr_flag_bitsILi8EEENSS_INS5_IJNSA_ILi8EEESF_EEENS5_IJSF_SB_EEEEEEEvNS4_8identityES11_S1B_vS1C_EENS_8epilogue10collective6detail29Sm90TmaWarpSpecializedAdapterINS1F_15DefaultEpilogueISI_SJ_SJ_NS1E_6thread17LinearCombinationISI_Li1EffLNS1J_9ScaleType4KindE0ELNS_15FloatRoundStyleE2ESI_EENS1_15EpilogueDefaultEEEEEvvEEEEvNT_6ParamsE --------------------------
	.section	.nv.shared._ZN7cutlass13device_kernelINS_4gemm6kernel13GemmUniversalIN4cute5tupleIJiiiiEEENS1_10collective13CollectiveMmaINS1_37MainloopSm90TmaGmmaWarpSpecializedFP8ILi11ENS5_IJNS4_1CILi1EEESB_SB_EEENS1_35KernelTmaWarpSpecializedCooperativeEEENS5_IJNSA_ILi128EEENSA_ILi32EEESF_EEENS_12float_e4m3_tENS5_IJlSB_lEEESI_SJ_NS4_8TiledMMAINS4_8MMA_AtomIJNS4_4SM904GMMA30MMA_64x32x32_F32E4M3E4M3_SS_TNILNSN_7ScaleInE1ELSP_1EEEEEENS4_6LayoutINS5_IJNSA_ILi2EEESB_SB_EEENS5_IJSB_NSA_ILi0EEESV_EEEEENS5_IJNS4_10UnderscoreESY_SY_EEEEENS4_13SM90_TMA_LOADENS4_14ComposedLayoutINS4_7SwizzleILi3ELi4ELi3EEENS4_18smem_ptr_flag_bitsILi8EEENSS_INS5_IJNSA_ILi8EEESF_EEENS5_IJSF_SB_EEEEEEEvNS4_8identityES11_S1B_vS1C_EENS_8epilogue10collective6detail29Sm90TmaWarpSpecializedAdapterINS1F_15DefaultEpilogueISI_SJ_SJ_NS1E_6thread17LinearCombinationISI_Li1EffLNS1J_9ScaleType4KindE0ELNS_15FloatRoundStyleE2ESI_EENS1_15EpilogueDefaultEEEEEvvEEEEvNT_6ParamsE,"aw",@nobits
	.sectionflags	@""
	.align	16
	.zero		1024


//--------------------- .nv.shared.reserved.0     --------------------------
	.section	.nv.shared.reserved.0,"aw",@nobits
	.weak		__nv_reservedSMEM_offset_0_alias
	.size		__nv_reservedSMEM_offset_0_alias, 0, 0
	.other		__nv_reservedSMEM_offset_0_alias,@"STO_CUDA_RESERVED_SHARED STV_DEFAULT"
__nv_reservedSMEM_offset_0_alias:
	.zero		0


//--------------------- .nv.global                --------------------------
	.section	.nv.global,"aw",@nobits
.nv.global:
	.type		_ZN39_INTERNAL_5efd3dfa_4_k_cu_88b3fd79_85584cute1_E,@object
	.size		_ZN39_INTERNAL_5efd3dfa_4_k_cu_88b3fd79_85584cute1_E,(_ZN39_INTERNAL_5efd3dfa_4_k_cu_88b3fd79_85584cuda3std3__45__cpo6cbeginE - _ZN39_INTERNAL_5efd3dfa_4_k_cu_88b3fd79_85584cute1_E)
_ZN39_INTERNAL_5efd3dfa_4_k_cu_88b3fd79_85584cute1_E:
	.zero		1
	.type		_ZN39_INTERNAL_5efd3dfa_4_k_cu_88b3fd79_85584cuda3std3__45__cpo6cbeginE,@object
	.size		_ZN39_INTERNAL_5efd3dfa_4_k_cu_88b3fd79_85584cuda3std3__45__cpo6cbeginE,(_ZN39_INTERNAL_5efd3dfa_4_k_cu_88b3fd79_85584cuda3std3__48in_placeE - _ZN39_INTERNAL_5efd3dfa_4_k_cu_88b3fd79_85584cuda3std3__45__cpo6cbeginE)
_ZN39_INTERNAL_5efd3dfa_4_k_cu_88b3fd79_85584cuda3std3__45__cpo6cbeginE:
	.zero		1
	.type		_ZN39_INTERNAL_5efd3dfa_4_k_cu_88b3fd79_85584cuda3std3__48in_placeE,@object
	.size		_ZN39_INTERNAL_5efd3dfa_4_k_cu_88b3fd79_85584cuda3std3__48in_placeE,(_ZN39_INTERNAL_5efd3dfa_4_k_cu_88b3fd79_85584cuda3std6ranges3__45__cpo9iter_moveE - _ZN39_INTERNAL_5efd3dfa_4_k_cu_88b3fd79_85584cuda3std3__48in_placeE)
_ZN39_INTERNAL_5efd3dfa_4_k_cu_88b3fd79_85584cuda3std3__48in_placeE:
	.zero		1
	.type		_ZN39_INTERNAL_5efd3dfa_4_k_cu_88b3fd79_85584cuda3std6ranges3__45__cpo9iter_moveE,@object
	.size		_ZN39_INTERNAL_5efd3dfa_4_k_cu_88b3fd79_85584cuda3std6ranges3__45__cpo9iter_moveE,(_ZN39_INTERNAL_5efd3dfa_4_k_cu_88b3fd79_85584cuda3std3__45__cpo5beginE - _ZN39_INTERNAL_5efd3dfa_4_k_cu_88b3fd79_85584cuda3std6ranges3__45__cpo9iter_moveE)
_ZN39_INTERNAL_5efd3dfa_4_k_cu_88b3fd79_85584cuda3std6ranges3__45__cpo9iter_moveE:
	.zero		1
	.type		_ZN39_INTERNAL_5efd3dfa_4_k_cu_88b3fd79_85584cuda3std3__45__cpo5beginE,@object
	.size		_ZN39_INTERNAL_5efd3dfa_4_k_cu_88b3fd79_85584cuda3std3__45__cpo5beginE,(_ZN39_INTERNAL_5efd3dfa_4_k_cu_88b3fd79_85584cuda3std3__441_GLOBAL__N__5efd3dfa_4_k_cu_88b3fd79_85586ignoreE - _ZN39_INTERNAL_5efd3dfa_4_k_cu_88b3fd79_85584cuda3std3__45__cpo5beginE)
_ZN39_INTERNAL_5efd3dfa_4_k_cu_88b3fd79_85584cuda3std3__45__cpo5beginE:
	.zero		1
	.type		_ZN39_INTERNAL_5efd3dfa_4_k_cu_88b3fd79_85584cuda3std3__441_GLOBAL__N__5efd3dfa_4_k_cu_88b3fd79_85586ignoreE,@object
	.size		_ZN39_INTERNAL_5efd3dfa_4_k_cu_88b3fd79_85584cuda3std3__441_GLOBAL__N__5efd3dfa_4_k_cu_88b3fd79_85586ignoreE,(_ZN39_INTERNAL_5efd3dfa_4_k_cu_88b3fd79_85584cute7productE - _ZN39_INTERNAL_5efd3dfa_4_k_cu_88b3fd79_85584cuda3std3__441_GLOBAL__N__5efd3dfa_4_k_cu_88b3fd79_85586ignoreE)
_ZN39_INTERNAL_5efd3dfa_4_k_cu_88b3fd79_85584cuda3std3__441_GLOBAL__N__5efd3dfa_4_k_cu_88b3fd79_85586ignoreE:
	.zero		1
	.type		_ZN39_INTERNAL_5efd3dfa_4_k_cu_88b3fd79_85584cute7productE,@object
	.size		_ZN39_INTERNAL_5efd3dfa_4_k_cu_88b3fd79_85584cute7productE,(_ZN39_INTERNAL_5efd3dfa_4_k_cu_88b3fd79_85584cuda3std3__45__cpo3endE - _ZN39_INTERNAL_5efd3dfa_4_k_cu_88b3fd79_85584cute7productE)
_ZN39_INTERNAL_5efd3dfa_4_k_cu_88b3fd79_85584cute7productE:
	.zero		1
	.type		_ZN39_INTERNAL_5efd3dfa_4_k_cu_88b3fd79_85584cuda3std3__45__cpo3endE,@object
	.size		_ZN39_INTERNAL_5efd3dfa_4_k_cu_88b3fd79_85584cuda3std3__45__cpo3endE,(_ZN39_INTERNAL_5efd3dfa_4_k_cu_88b3fd79_85584cuda3std3__419piecewise_constructE - _ZN39_INTERNAL_5efd3dfa_4_k_cu_88b3fd79_85584cuda3std3__45__cpo3endE)
_ZN39_INTERNAL_5efd3dfa_4_k_cu_88b3fd79_85584cuda3std3__45__cpo3endE:
	.zero		1
	.type		_ZN39_INTERNAL_5efd3dfa_4_k_cu_88b3fd79_85584cuda3std3__419piecewise_constructE,@object
	.size		_ZN39_INTERNAL_5efd3dfa_4_k_cu_88b3fd79_85584cuda3std3__419piecewise_constructE,(_ZN39_INTERNAL_5efd3dfa_4_k_cu_88b3fd79_85584cuda3std3__45__cpo4cendE - _ZN39_INTERNAL_5efd3dfa_4_k_cu_88b3fd79_85584cuda3std3__419piecewise_constructE)
_ZN39_INTERNAL_5efd3dfa_4_k_cu_88b3fd79_85584cuda3std3__419piecewise_constructE:
	.zero		1
	.type		_ZN39_INTERNAL_5efd3dfa_4_k_cu_88b3fd79_85584cuda3std3__45__cpo4cendE,@object
	.size		_ZN39_INTERNAL_5efd3dfa_4_k_cu_88b3fd79_85584cuda3std3__45__cpo4cendE,(_ZN39_INTERNAL_5efd3dfa_4_k_cu_88b3fd79_85584cuda3std6ranges3__45__cpo4swapE - _ZN39_INTERNAL_5efd3dfa_4_k_cu_88b3fd79_85584cuda3std3__45__cpo4cendE)
_ZN39_INTERNAL_5efd3dfa_4_k_cu_88b3fd79_85584cuda3std3__45__cpo4cendE:
	.zero		1
	.type		_ZN39_INTERNAL_5efd3dfa_4_k_cu_88b3fd79_85584cuda3std6ranges3__45__cpo4swapE,@object
	.size		_ZN39_INTERNAL_5efd3dfa_4_k_cu_88b3fd79_85584cuda3std6ranges3__45__cpo4swapE,(.L_7 - _ZN39_INTERNAL_5efd3dfa_4_k_cu_88b3fd79_85584cuda3std6ranges3__45__cpo4swapE)
_ZN39_INTERNAL_5efd3dfa_4_k_cu_88b3fd79_85584cuda3std6ranges3__45__cpo4swapE:
	.zero		1
.L_7:


//--------------------- .nv.constant0._ZN7cutlass13device_kernelINS_4gemm6kernel13GemmUniversalIN4cute5tupleIJiiiiEEENS1_10collective13CollectiveMmaINS1_37MainloopSm90TmaGmmaWarpSpecializedFP8ILi11ENS5_IJNS4_1CILi1EEESB_SB_EEENS1_35KernelTmaWarpSpecializedCooperativeEEENS5_IJNSA_ILi128EEENSA_ILi32EEESF_EEENS_12float_e4m3_tENS5_IJlSB_lEEESI_SJ_NS4_8TiledMMAINS4_8MMA_AtomIJNS4_4SM904GMMA30MMA_64x32x32_F32E4M3E4M3_SS_TNILNSN_7ScaleInE1ELSP_1EEEEEENS4_6LayoutINS5_IJNSA_ILi2EEESB_SB_EEENS5_IJSB_NSA_ILi0EEESV_EEEEENS5_IJNS4_10UnderscoreESY_SY_EEEEENS4_13SM90_TMA_LOADENS4_14ComposedLayoutINS4_7SwizzleILi3ELi4ELi3EEENS4_18smem_ptr_flag_bitsILi8EEENSS_INS5_IJNSA_ILi8EEESF_EEENS5_IJSF_SB_EEEEEEEvNS4_8identityES11_S1B_vS1C_EENS_8epilogue10collective6detail29Sm90TmaWarpSpecializedAdapterINS1F_15DefaultEpilogueISI_SJ_SJ_NS1E_6thread17LinearCombinationISI_Li1EffLNS1J_9ScaleType4KindE0ELNS_15FloatRoundStyleE2ESI_EENS1_15EpilogueDefaultEEEEEvvEEEEvNT_6ParamsE --------------------------
	.section	.nv.constant0._ZN7cutlass13device_kernelINS_4gemm6kernel13GemmUniversalIN4cute5tupleIJiiiiEEENS1_10collective13CollectiveMmaINS1_37MainloopSm90TmaGmmaWarpSpecializedFP8ILi11ENS5_IJNS4_1CILi1EEESB_SB_EEENS1_35KernelTmaWarpSpecializedCooperativeEEENS5_IJNSA_ILi128EEENSA_ILi32EEESF_EEENS_12float_e4m3_tENS5_IJlSB_lEEESI_SJ_NS4_8TiledMMAINS4_8MMA_AtomIJNS4_4SM904GMMA30MMA_64x32x32_F32E4M3E4M3_SS_TNILNSN_7ScaleInE1ELSP_1EEEEEENS4_6LayoutINS5_IJNSA_ILi2EEESB_SB_EEENS5_IJSB_NSA_ILi0EEESV_EEEEENS5_IJNS4_10UnderscoreESY_SY_EEEEENS4_13SM90_TMA_LOADENS4_14ComposedLayoutINS4_7SwizzleILi3ELi4ELi3EEENS4_18smem_ptr_flag_bitsILi8EEENSS_INS5_IJNSA_ILi8EEESF_EEENS5_IJSF_SB_EEEEEEEvNS4_8identityES11_S1B_vS1C_EENS_8epilogue10collective6detail29Sm90TmaWarpSpecializedAdapterINS1F_15DefaultEpilogueISI_SJ_SJ_NS1E_6thread17LinearCombinationISI_Li1EffLNS1J_9ScaleType4KindE0ELNS_15FloatRoundStyleE2ESI_EENS1_15EpilogueDefaultEEEEEvvEEEEvNT_6ParamsE,"a",@progbits
	.sectionflags	@""
	.align	4
.nv.constant0._ZN7cutlass13device_kernelINS_4gemm6kernel13GemmUniversalIN4cute5tupleIJiiiiEEENS1_10collective13CollectiveMmaINS1_37MainloopSm90TmaGmmaWarpSpecializedFP8ILi11ENS5_IJNS4_1CILi1EEESB_SB_EEENS1_35KernelTmaWarpSpecializedCooperativeEEENS5_IJNSA_ILi128EEENSA_ILi32EEESF_EEENS_12float_e4m3_tENS5_IJlSB_lEEESI_SJ_NS4_8TiledMMAINS4_8MMA_AtomIJNS4_4SM904GMMA30MMA_64x32x32_F32E4M3E4M3_SS_TNILNSN_7ScaleInE1ELSP_1EEEEEENS4_6LayoutINS5_IJNSA_ILi2EEESB_SB_EEENS5_IJSB_NSA_ILi0EEESV_EEEEENS5_IJNS4_10UnderscoreESY_SY_EEEEENS4_13SM90_TMA_LOADENS4_14ComposedLayoutINS4_7SwizzleILi3ELi4ELi3EEENS4_18smem_ptr_flag_bitsILi8EEENSS_INS5_IJNSA_ILi8EEESF_EEENS5_IJSF_SB_EEEEEEEvNS4_8identityES11_S1B_vS1C_EENS_8epilogue10collective6detail29Sm90TmaWarpSpecializedAdapterINS1F_15DefaultEpilogueISI_SJ_SJ_NS1E_6thread17LinearCombinationISI_Li1EffLNS1J_9ScaleType4KindE0ELNS_15FloatRoundStyleE2ESI_EENS1_15EpilogueDefaultEEEEEvvEEEEvNT_6ParamsE:
	.zero		1664


//--------------------- SYMBOLS --------------------------

	.type		.nv.reservedSmem.offset0,@object
	.size		.nv.reservedSmem.offset0,0x4
